//
// Generated by NVIDIA NVVM Compiler
//
// Compiler Build ID: CL-36424714
// Cuda compilation tools, release 13.0, V13.0.88
// Based on NVVM 20.0.0
//

.version 9.0
.target sm_100
.address_size 64

	// .globl	_Z14ker_count_trimiiPKfS0_S0_3BoxfPiS2_

.visible .entry _Z14ker_count_trimiiPKfS0_S0_3BoxfPiS2_(
	.param .u32 _Z14ker_count_trimiiPKfS0_S0_3BoxfPiS2__param_0,
	.param .u32 _Z14ker_count_trimiiPKfS0_S0_3BoxfPiS2__param_1,
	.param .u64 .ptr .align 1 _Z14ker_count_trimiiPKfS0_S0_3BoxfPiS2__param_2,
	.param .u64 .ptr .align 1 _Z14ker_count_trimiiPKfS0_S0_3BoxfPiS2__param_3,
	.param .u64 .ptr .align 1 _Z14ker_count_trimiiPKfS0_S0_3BoxfPiS2__param_4,
	.param .align 4 .b8 _Z14ker_count_trimiiPKfS0_S0_3BoxfPiS2__param_5[24],
	.param .f32 _Z14ker_count_trimiiPKfS0_S0_3BoxfPiS2__param_6,
	.param .u64 .ptr .align 1 _Z14ker_count_trimiiPKfS0_S0_3BoxfPiS2__param_7,
	.param .u64 .ptr .align 1 _Z14ker_count_trimiiPKfS0_S0_3BoxfPiS2__param_8
)
{
	.reg .pred 	%p<57>;
	.reg .b32 	%r<65>;
	.reg .b32 	%f<124>;
	.reg .b64 	%rd<45>;

	ld.param.f32 	%f17, [_Z14ker_count_trimiiPKfS0_S0_3BoxfPiS2__param_5+20];
	ld.param.f32 	%f16, [_Z14ker_count_trimiiPKfS0_S0_3BoxfPiS2__param_5+16];
	ld.param.f32 	%f15, [_Z14ker_count_trimiiPKfS0_S0_3BoxfPiS2__param_5+12];
	ld.param.f32 	%f14, [_Z14ker_count_trimiiPKfS0_S0_3BoxfPiS2__param_5+8];
	ld.param.f32 	%f13, [_Z14ker_count_trimiiPKfS0_S0_3BoxfPiS2__param_5+4];
	ld.param.f32 	%f12, [_Z14ker_count_trimiiPKfS0_S0_3BoxfPiS2__param_5];
	ld.param.u32 	%r35, [_Z14ker_count_trimiiPKfS0_S0_3BoxfPiS2__param_0];
	ld.param.u32 	%r36, [_Z14ker_count_trimiiPKfS0_S0_3BoxfPiS2__param_1];
	ld.param.u64 	%rd18, [_Z14ker_count_trimiiPKfS0_S0_3BoxfPiS2__param_2];
	ld.param.u64 	%rd19, [_Z14ker_count_trimiiPKfS0_S0_3BoxfPiS2__param_3];
	ld.param.u64 	%rd20, [_Z14ker_count_trimiiPKfS0_S0_3BoxfPiS2__param_4];
	ld.param.f32 	%f18, [_Z14ker_count_trimiiPKfS0_S0_3BoxfPiS2__param_6];
	ld.param.u64 	%rd21, [_Z14ker_count_trimiiPKfS0_S0_3BoxfPiS2__param_8];
	cvta.to.global.u64 	%rd1, %rd21;
	cvta.to.global.u64 	%rd2, %rd20;
	cvta.to.global.u64 	%rd3, %rd19;
	cvta.to.global.u64 	%rd4, %rd18;
	mov.u32 	%r37, %ctaid.x;
	mov.u32 	%r38, %ntid.x;
	mul.lo.s32 	%r1, %r37, %r38;
	mov.u32 	%r2, %tid.x;
	add.s32 	%r3, %r1, %r2;
	setp.ge.s32 	%p1, %r3, %r35;
	@%p1 bra 	$L__BB0_29;
	mul.wide.s32 	%rd22, %r3, 4;
	add.s64 	%rd23, %rd4, %rd22;
	ld.global.nc.f32 	%f6, [%rd23];
	add.s64 	%rd24, %rd3, %rd22;
	ld.global.nc.f32 	%f7, [%rd24];
	add.s64 	%rd25, %rd2, %rd22;
	ld.global.nc.f32 	%f8, [%rd25];
	setp.lt.s32 	%p2, %r35, 1;
	mov.b32 	%r52, 0;
	@%p2 bra 	$L__BB0_28;
	neg.f32 	%f9, %f15;
	neg.f32 	%f10, %f16;
	neg.f32 	%f11, %f17;
	and.b32  	%r4, %r35, 3;
	setp.lt.u32 	%p3, %r35, 4;
	mov.b32 	%r61, 0;
	mov.u32 	%r52, %r61;
	@%p3 bra 	$L__BB0_21;
	mov.b32 	%r50, 0;
	mov.u32 	%r52, %r50;
$L__BB0_4:
	mul.wide.u32 	%rd26, %r50, 4;
	add.s64 	%rd5, %rd4, %rd26;
	ld.global.nc.f32 	%f19, [%rd5];
	sub.f32 	%f20, %f19, %f6;
	add.s64 	%rd6, %rd3, %rd26;
	ld.global.nc.f32 	%f21, [%rd6];
	sub.f32 	%f22, %f21, %f7;
	add.s64 	%rd7, %rd2, %rd26;
	ld.global.nc.f32 	%f23, [%rd7];
	sub.f32 	%f24, %f23, %f8;
	setp.gt.f32 	%p4, %f20, %f15;
	sub.f32 	%f25, %f20, %f12;
	selp.f32 	%f26, %f25, %f20, %p4;
	setp.lt.f32 	%p5, %f26, %f9;
	add.f32 	%f27, %f12, %f26;
	selp.f32 	%f28, %f27, %f26, %p5;
	setp.gt.f32 	%p6, %f22, %f16;
	sub.f32 	%f29, %f22, %f13;
	selp.f32 	%f30, %f29, %f22, %p6;
	setp.lt.f32 	%p7, %f30, %f10;
	add.f32 	%f31, %f13, %f30;
	selp.f32 	%f32, %f31, %f30, %p7;
	setp.gt.f32 	%p8, %f24, %f17;
	sub.f32 	%f33, %f24, %f14;
	selp.f32 	%f34, %f33, %f24, %p8;
	setp.lt.f32 	%p9, %f34, %f11;
	add.f32 	%f35, %f14, %f34;
	selp.f32 	%f36, %f35, %f34, %p9;
	mul.f32 	%f37, %f32, %f32;
	fma.rn.f32 	%f38, %f28, %f28, %f37;
	fma.rn.f32 	%f39, %f36, %f36, %f38;
	setp.eq.s32 	%p10, %r50, %r3;
	setp.geu.f32 	%p11, %f39, %f18;
	or.pred  	%p12, %p10, %p11;
	@%p12 bra 	$L__BB0_8;
	setp.ge.s32 	%p13, %r52, %r36;
	@%p13 bra 	$L__BB0_7;
	mad.lo.s32 	%r43, %r52, %r35, %r3;
	mul.wide.s32 	%rd27, %r43, 4;
	add.s64 	%rd28, %rd1, %rd27;
	st.global.u32 	[%rd28], %r50;
$L__BB0_7:
	add.s32 	%r52, %r52, 1;
$L__BB0_8:
	add.s32 	%r9, %r50, 1;
	ld.global.nc.f32 	%f40, [%rd5+4];
	sub.f32 	%f41, %f40, %f6;
	ld.global.nc.f32 	%f42, [%rd6+4];
	sub.f32 	%f43, %f42, %f7;
	ld.global.nc.f32 	%f44, [%rd7+4];
	sub.f32 	%f45, %f44, %f8;
	setp.gt.f32 	%p14, %f41, %f15;
	sub.f32 	%f46, %f41, %f12;
	selp.f32 	%f47, %f46, %f41, %p14;
	setp.lt.f32 	%p15, %f47, %f9;
	add.f32 	%f48, %f12, %f47;
	selp.f32 	%f49, %f48, %f47, %p15;
	setp.gt.f32 	%p16, %f43, %f16;
	sub.f32 	%f50, %f43, %f13;
	selp.f32 	%f51, %f50, %f43, %p16;
	setp.lt.f32 	%p17, %f51, %f10;
	add.f32 	%f52, %f13, %f51;
	selp.f32 	%f53, %f52, %f51, %p17;
	setp.gt.f32 	%p18, %f45, %f17;
	sub.f32 	%f54, %f45, %f14;
	selp.f32 	%f55, %f54, %f45, %p18;
	setp.lt.f32 	%p19, %f55, %f11;
	add.f32 	%f56, %f14, %f55;
	selp.f32 	%f57, %f56, %f55, %p19;
	mul.f32 	%f58, %f53, %f53;
	fma.rn.f32 	%f59, %f49, %f49, %f58;
	fma.rn.f32 	%f60, %f57, %f57, %f59;
	setp.eq.s32 	%p20, %r9, %r3;
	setp.geu.f32 	%p21, %f60, %f18;
	or.pred  	%p22, %p20, %p21;
	@%p22 bra 	$L__BB0_12;
	setp.ge.s32 	%p23, %r52, %r36;
	@%p23 bra 	$L__BB0_11;
	mad.lo.s32 	%r44, %r52, %r35, %r3;
	mul.wide.s32 	%rd29, %r44, 4;
	add.s64 	%rd30, %rd1, %rd29;
	st.global.u32 	[%rd30], %r9;
$L__BB0_11:
	add.s32 	%r52, %r52, 1;
$L__BB0_12:
	add.s32 	%r12, %r50, 2;
	ld.global.nc.f32 	%f61, [%rd5+8];
	sub.f32 	%f62, %f61, %f6;
	ld.global.nc.f32 	%f63, [%rd6+8];
	sub.f32 	%f64, %f63, %f7;
	ld.global.nc.f32 	%f65, [%rd7+8];
	sub.f32 	%f66, %f65, %f8;
	setp.gt.f32 	%p24, %f62, %f15;
	sub.f32 	%f67, %f62, %f12;
	selp.f32 	%f68, %f67, %f62, %p24;
	setp.lt.f32 	%p25, %f68, %f9;
	add.f32 	%f69, %f12, %f68;
	selp.f32 	%f70, %f69, %f68, %p25;
	setp.gt.f32 	%p26, %f64, %f16;
	sub.f32 	%f71, %f64, %f13;
	selp.f32 	%f72, %f71, %f64, %p26;
	setp.lt.f32 	%p27, %f72, %f10;
	add.f32 	%f73, %f13, %f72;
	selp.f32 	%f74, %f73, %f72, %p27;
	setp.gt.f32 	%p28, %f66, %f17;
	sub.f32 	%f75, %f66, %f14;
	selp.f32 	%f76, %f75, %f66, %p28;
	setp.lt.f32 	%p29, %f76, %f11;
	add.f32 	%f77, %f14, %f76;
	selp.f32 	%f78, %f77, %f76, %p29;
	mul.f32 	%f79, %f74, %f74;
	fma.rn.f32 	%f80, %f70, %f70, %f79;
	fma.rn.f32 	%f81, %f78, %f78, %f80;
	setp.eq.s32 	%p30, %r12, %r3;
	setp.geu.f32 	%p31, %f81, %f18;
	or.pred  	%p32, %p30, %p31;
	@%p32 bra 	$L__BB0_16;
	setp.ge.s32 	%p33, %r52, %r36;
	@%p33 bra 	$L__BB0_15;
	mad.lo.s32 	%r45, %r52, %r35, %r3;
	mul.wide.s32 	%rd31, %r45, 4;
	add.s64 	%rd32, %rd1, %rd31;
	st.global.u32 	[%rd32], %r12;
$L__BB0_15:
	add.s32 	%r52, %r52, 1;
$L__BB0_16:
	add.s32 	%r15, %r50, 3;
	ld.global.nc.f32 	%f82, [%rd5+12];
	sub.f32 	%f83, %f82, %f6;
	ld.global.nc.f32 	%f84, [%rd6+12];
	sub.f32 	%f85, %f84, %f7;
	ld.global.nc.f32 	%f86, [%rd7+12];
	sub.f32 	%f87, %f86, %f8;
	setp.gt.f32 	%p34, %f83, %f15;
	sub.f32 	%f88, %f83, %f12;
	selp.f32 	%f89, %f88, %f83, %p34;
	setp.lt.f32 	%p35, %f89, %f9;
	add.f32 	%f90, %f12, %f89;
	selp.f32 	%f91, %f90, %f89, %p35;
	setp.gt.f32 	%p36, %f85, %f16;
	sub.f32 	%f92, %f85, %f13;
	selp.f32 	%f93, %f92, %f85, %p36;
	setp.lt.f32 	%p37, %f93, %f10;
	add.f32 	%f94, %f13, %f93;
	selp.f32 	%f95, %f94, %f93, %p37;
	setp.gt.f32 	%p38, %f87, %f17;
	sub.f32 	%f96, %f87, %f14;
	selp.f32 	%f97, %f96, %f87, %p38;
	setp.lt.f32 	%p39, %f97, %f11;
	add.f32 	%f98, %f14, %f97;
	selp.f32 	%f99, %f98, %f97, %p39;
	mul.f32 	%f100, %f95, %f95;
	fma.rn.f32 	%f101, %f91, %f91, %f100;
	fma.rn.f32 	%f102, %f99, %f99, %f101;
	setp.eq.s32 	%p40, %r15, %r3;
	setp.geu.f32 	%p41, %f102, %f18;
	or.pred  	%p42, %p40, %p41;
	@%p42 bra 	$L__BB0_20;
	setp.ge.s32 	%p43, %r52, %r36;
	@%p43 bra 	$L__BB0_19;
	mad.lo.s32 	%r46, %r52, %r35, %r3;
	mul.wide.s32 	%rd33, %r46, 4;
	add.s64 	%rd34, %rd1, %rd33;
	st.global.u32 	[%rd34], %r15;
$L__BB0_19:
	add.s32 	%r52, %r52, 1;
$L__BB0_20:
	add.s32 	%r50, %r50, 4;
	and.b32  	%r61, %r35, 2147483644;
	setp.ne.s32 	%p44, %r50, %r61;
	@%p44 bra 	$L__BB0_4;
$L__BB0_21:
	setp.eq.s32 	%p45, %r4, 0;
	@%p45 bra 	$L__BB0_28;
	sub.s32 	%r47, %r61, %r1;
	sub.s32 	%r60, %r47, %r2;
	mul.wide.u32 	%rd35, %r61, 4;
	add.s64 	%rd44, %rd2, %rd35;
	add.s64 	%rd43, %rd3, %rd35;
	add.s64 	%rd42, %rd4, %rd35;
	neg.s32 	%r59, %r4;
$L__BB0_23:
	.pragma "nounroll";
	ld.global.nc.f32 	%f103, [%rd42];
	sub.f32 	%f104, %f103, %f6;
	ld.global.nc.f32 	%f105, [%rd43];
	sub.f32 	%f106, %f105, %f7;
	ld.global.nc.f32 	%f107, [%rd44];
	sub.f32 	%f108, %f107, %f8;
	setp.gt.f32 	%p46, %f104, %f15;
	sub.f32 	%f109, %f104, %f12;
	selp.f32 	%f110, %f109, %f104, %p46;
	setp.lt.f32 	%p47, %f110, %f9;
	add.f32 	%f111, %f12, %f110;
	selp.f32 	%f112, %f111, %f110, %p47;
	setp.gt.f32 	%p48, %f106, %f16;
	sub.f32 	%f113, %f106, %f13;
	selp.f32 	%f114, %f113, %f106, %p48;
	setp.lt.f32 	%p49, %f114, %f10;
	add.f32 	%f115, %f13, %f114;
	selp.f32 	%f116, %f115, %f114, %p49;
	setp.gt.f32 	%p50, %f108, %f17;
	sub.f32 	%f117, %f108, %f14;
	selp.f32 	%f118, %f117, %f108, %p50;
	setp.lt.f32 	%p51, %f118, %f11;
	add.f32 	%f119, %f14, %f118;
	selp.f32 	%f120, %f119, %f118, %p51;
	mul.f32 	%f121, %f116, %f116;
	fma.rn.f32 	%f122, %f112, %f112, %f121;
	fma.rn.f32 	%f123, %f120, %f120, %f122;
	setp.eq.s32 	%p52, %r60, 0;
	setp.geu.f32 	%p53, %f123, %f18;
	or.pred  	%p54, %p52, %p53;
	@%p54 bra 	$L__BB0_27;
	setp.ge.s32 	%p55, %r52, %r36;
	@%p55 bra 	$L__BB0_26;
	mad.lo.s32 	%r48, %r52, %r35, %r3;
	mul.wide.s32 	%rd36, %r48, 4;
	add.s64 	%rd37, %rd1, %rd36;
	st.global.u32 	[%rd37], %r61;
$L__BB0_26:
	add.s32 	%r52, %r52, 1;
$L__BB0_27:
	add.s32 	%r61, %r61, 1;
	add.s32 	%r60, %r60, 1;
	add.s64 	%rd44, %rd44, 4;
	add.s64 	%rd43, %rd43, 4;
	add.s64 	%rd42, %rd42, 4;
	add.s32 	%r59, %r59, 1;
	setp.ne.s32 	%p56, %r59, 0;
	@%p56 bra 	$L__BB0_23;
$L__BB0_28:
	ld.param.u64 	%rd41, [_Z14ker_count_trimiiPKfS0_S0_3BoxfPiS2__param_7];
	min.s32 	%r49, %r52, %r36;
	cvta.to.global.u64 	%rd38, %rd41;
	mul.wide.s32 	%rd39, %r3, 4;
	add.s64 	%rd40, %rd38, %rd39;
	st.global.u32 	[%rd40], %r49;
$L__BB0_29:
	ret;

}
	// .globl	_Z7ker_padiiPKiS0_Pi
.visible .entry _Z7ker_padiiPKiS0_Pi(
	.param .u32 _Z7ker_padiiPKiS0_Pi_param_0,
	.param .u32 _Z7ker_padiiPKiS0_Pi_param_1,
	.param .u64 .ptr .align 1 _Z7ker_padiiPKiS0_Pi_param_2,
	.param .u64 .ptr .align 1 _Z7ker_padiiPKiS0_Pi_param_3,
	.param .u64 .ptr .align 1 _Z7ker_padiiPKiS0_Pi_param_4
)
{
	.reg .pred 	%p<16>;
	.reg .b32 	%r<75>;
	.reg .b64 	%rd<44>;

	ld.param.u32 	%r38, [_Z7ker_padiiPKiS0_Pi_param_0];
	ld.param.u32 	%r39, [_Z7ker_padiiPKiS0_Pi_param_1];
	ld.param.u64 	%rd3, [_Z7ker_padiiPKiS0_Pi_param_2];
	ld.param.u64 	%rd4, [_Z7ker_padiiPKiS0_Pi_param_3];
	ld.param.u64 	%rd5, [_Z7ker_padiiPKiS0_Pi_param_4];
	cvta.to.global.u64 	%rd1, %rd4;
	cvta.to.global.u64 	%rd2, %rd5;
	mov.u32 	%r40, %ctaid.x;
	mov.u32 	%r41, %ntid.x;
	mov.u32 	%r42, %tid.x;
	mad.lo.s32 	%r1, %r40, %r41, %r42;
	setp.ge.s32 	%p1, %r1, %r38;
	@%p1 bra 	$L__BB1_20;
	cvta.to.global.u64 	%rd6, %rd3;
	mul.wide.s32 	%rd7, %r1, 4;
	add.s64 	%rd8, %rd6, %rd7;
	ld.global.nc.u32 	%r44, [%rd8];
	min.s32 	%r2, %r44, %r39;
	setp.lt.s32 	%p2, %r2, 1;
	mov.b32 	%r68, 0;
	@%p2 bra 	$L__BB1_8;
	and.b32  	%r3, %r2, 3;
	setp.lt.u32 	%p3, %r2, 4;
	mov.b32 	%r68, 0;
	@%p3 bra 	$L__BB1_5;
	and.b32  	%r68, %r2, 2147483644;
	neg.s32 	%r63, %r68;
	shl.b32 	%r6, %r38, 2;
	mul.wide.s32 	%rd12, %r38, 4;
	mov.u32 	%r62, %r1;
$L__BB1_4:
	mul.wide.s32 	%rd9, %r62, 4;
	add.s64 	%rd10, %rd1, %rd9;
	ld.global.nc.u32 	%r47, [%rd10];
	add.s64 	%rd11, %rd2, %rd9;
	st.global.u32 	[%rd11], %r47;
	add.s64 	%rd13, %rd10, %rd12;
	ld.global.nc.u32 	%r48, [%rd13];
	add.s64 	%rd14, %rd11, %rd12;
	st.global.u32 	[%rd14], %r48;
	add.s64 	%rd15, %rd13, %rd12;
	ld.global.nc.u32 	%r49, [%rd15];
	add.s64 	%rd16, %rd14, %rd12;
	st.global.u32 	[%rd16], %r49;
	add.s64 	%rd17, %rd15, %rd12;
	ld.global.nc.u32 	%r50, [%rd17];
	add.s64 	%rd18, %rd16, %rd12;
	st.global.u32 	[%rd18], %r50;
	add.s32 	%r63, %r63, 4;
	add.s32 	%r62, %r62, %r6;
	setp.ne.s32 	%p4, %r63, 0;
	@%p4 bra 	$L__BB1_4;
$L__BB1_5:
	setp.eq.s32 	%p5, %r3, 0;
	@%p5 bra 	$L__BB1_8;
	mad.lo.s32 	%r67, %r68, %r38, %r1;
	neg.s32 	%r66, %r3;
	add.s32 	%r68, %r68, %r3;
$L__BB1_7:
	.pragma "nounroll";
	mul.wide.s32 	%rd19, %r67, 4;
	add.s64 	%rd20, %rd1, %rd19;
	ld.global.nc.u32 	%r51, [%rd20];
	add.s64 	%rd21, %rd2, %rd19;
	st.global.u32 	[%rd21], %r51;
	add.s32 	%r67, %r67, %r38;
	add.s32 	%r66, %r66, 1;
	setp.ne.s32 	%p6, %r66, 0;
	@%p6 bra 	$L__BB1_7;
$L__BB1_8:
	setp.ge.s32 	%p7, %r68, %r39;
	@%p7 bra 	$L__BB1_20;
	sub.s32 	%r21, %r39, %r68;
	and.b32  	%r22, %r21, 7;
	sub.s32 	%r52, %r68, %r39;
	setp.gt.u32 	%p8, %r52, -8;
	@%p8 bra 	$L__BB1_12;
	mad.lo.s32 	%r70, %r68, %r38, %r1;
	shl.b32 	%r24, %r38, 3;
	and.b32  	%r53, %r21, -8;
	neg.s32 	%r69, %r53;
	mul.wide.s32 	%rd24, %r38, 4;
$L__BB1_11:
	.pragma "nounroll";
	mul.wide.s32 	%rd22, %r70, 4;
	add.s64 	%rd23, %rd2, %rd22;
	mov.b32 	%r54, -1;
	st.global.u32 	[%rd23], %r54;
	add.s64 	%rd25, %rd23, %rd24;
	st.global.u32 	[%rd25], %r54;
	add.s64 	%rd26, %rd25, %rd24;
	st.global.u32 	[%rd26], %r54;
	add.s64 	%rd27, %rd26, %rd24;
	st.global.u32 	[%rd27], %r54;
	add.s64 	%rd28, %rd27, %rd24;
	st.global.u32 	[%rd28], %r54;
	add.s64 	%rd29, %rd28, %rd24;
	st.global.u32 	[%rd29], %r54;
	add.s64 	%rd30, %rd29, %rd24;
	st.global.u32 	[%rd30], %r54;
	add.s64 	%rd31, %rd30, %rd24;
	st.global.u32 	[%rd31], %r54;
	add.s32 	%r68, %r68, 8;
	add.s32 	%r70, %r70, %r24;
	add.s32 	%r69, %r69, 8;
	setp.ne.s32 	%p9, %r69, 0;
	@%p9 bra 	$L__BB1_11;
$L__BB1_12:
	setp.eq.s32 	%p10, %r22, 0;
	@%p10 bra 	$L__BB1_20;
	and.b32  	%r33, %r21, 3;
	setp.lt.u32 	%p11, %r22, 4;
	@%p11 bra 	$L__BB1_15;
	mad.lo.s32 	%r55, %r68, %r38, %r1;
	mul.wide.s32 	%rd32, %r55, 4;
	add.s64 	%rd33, %rd2, %rd32;
	mov.b32 	%r56, -1;
	st.global.u32 	[%rd33], %r56;
	mul.wide.s32 	%rd34, %r38, 4;
	add.s64 	%rd35, %rd33, %rd34;
	st.global.u32 	[%rd35], %r56;
	add.s64 	%rd36, %rd35, %rd34;
	st.global.u32 	[%rd36], %r56;
	add.s64 	%rd37, %rd36, %rd34;
	st.global.u32 	[%rd37], %r56;
	add.s32 	%r68, %r68, 4;
$L__BB1_15:
	setp.eq.s32 	%p12, %r33, 0;
	@%p12 bra 	$L__BB1_20;
	setp.eq.s32 	%p13, %r33, 1;
	@%p13 bra 	$L__BB1_18;
	mad.lo.s32 	%r57, %r68, %r38, %r1;
	mul.wide.s32 	%rd38, %r57, 4;
	add.s64 	%rd39, %rd2, %rd38;
	mov.b32 	%r58, -1;
	st.global.u32 	[%rd39], %r58;
	mul.wide.s32 	%rd40, %r38, 4;
	add.s64 	%rd41, %rd39, %rd40;
	st.global.u32 	[%rd41], %r58;
	add.s32 	%r68, %r68, 2;
$L__BB1_18:
	and.b32  	%r59, %r21, 1;
	setp.eq.b32 	%p14, %r59, 1;
	not.pred 	%p15, %p14;
	@%p15 bra 	$L__BB1_20;
	mad.lo.s32 	%r60, %r68, %r38, %r1;
	mul.wide.s32 	%rd42, %r60, 4;
	add.s64 	%rd43, %rd2, %rd42;
	mov.b32 	%r61, -1;
	st.global.u32 	[%rd43], %r61;
$L__BB1_20:
	ret;

}


// ===== COMPILED SASS (sm_100) =====

	.target	sm_100

	.elftype	@"ET_EXEC"


//--------------------- .note.nv.tkinfo           --------------------------
	.section	.note.nv.tkinfo,"",@"SHT_NOTE"
	.sectionflags	@"SHF_NOTE_NV_TKINFO"
	.tkinfo
        /*0018*/ 	.word	0x00000002
        /*0030*/ 	.string	""
        /*0030*/ 	.string	"ptxas"
        /*0030*/ 	.string	"Cuda compilation tools, release 13.0, V13.0.88"
        /*0030*/ 	.string	"Build cuda_13.0.r13.0/compiler.36424714_0"
        /*0030*/ 	.string	"-arch sm_100 -m 64 "



//--------------------- .note.nv.cuinfo           --------------------------
	.section	.note.nv.cuinfo,"",@"SHT_NOTE"
	.sectionflags	@"SHF_NOTE_NV_CUINFO"
        /*0018*/ 	.short	0x0002
        /*001a*/ 	.short	0x0064
        /*001c*/ 	.short	0x0082
	.zero		2


//--------------------- .nv.info                  --------------------------
	.section	.nv.info,"",@"SHT_CUDA_INFO"
	.align	4


	//----- nvinfo : EIATTR_REGCOUNT
	.align		4
        /*0000*/ 	.byte	0x04, 0x2f
        /*0002*/ 	.short	(.L_1 - .L_0)
	.align		4
.L_0:
        /*0004*/ 	.word	index@(_Z14ker_count_trimiiPKfS0_S0_3BoxfPiS2_)
        /*0008*/ 	.word	0x00000028


	//----- nvinfo : EIATTR_FRAME_SIZE
	.align		4
.L_1:
        /*000c*/ 	.byte	0x04, 0x11
        /*000e*/ 	.short	(.L_3 - .L_2)
	.align		4
.L_2:
        /*0010*/ 	.word	index@(_Z14ker_count_trimiiPKfS0_S0_3BoxfPiS2_)
        /*0014*/ 	.word	0x00000000


	//----- nvinfo : EIATTR_REGCOUNT
	.align		4
.L_3:
        /*0018*/ 	.byte	0x04, 0x2f
        /*001a*/ 	.short	(.L_5 - .L_4)
	.align		4
.L_4:
        /*001c*/ 	.word	index@(_Z7ker_padiiPKiS0_Pi)
        /*0020*/ 	.word	0x0000001e


	//----- nvinfo : EIATTR_FRAME_SIZE
	.align		4
.L_5:
        /*0024*/ 	.byte	0x04, 0x11
        /*0026*/ 	.short	(.L_7 - .L_6)
	.align		4
.L_6:
        /*0028*/ 	.word	index@(_Z7ker_padiiPKiS0_Pi)
        /*002c*/ 	.word	0x00000000


	//----- nvinfo : EIATTR_MIN_STACK_SIZE
	.align		4
.L_7:
        /*0030*/ 	.byte	0x04, 0x12
        /*0032*/ 	.short	(.L_9 - .L_8)
	.align		4
.L_8:
        /*0034*/ 	.word	index@(_Z7ker_padiiPKiS0_Pi)
        /*0038*/ 	.word	0x00000000


	//----- nvinfo : EIATTR_MIN_STACK_SIZE
	.align		4
.L_9:
        /*003c*/ 	.byte	0x04, 0x12
        /*003e*/ 	.short	(.L_11 - .L_10)
	.align		4
.L_10:
        /*0040*/ 	.word	index@(_Z14ker_count_trimiiPKfS0_S0_3BoxfPiS2_)
        /*0044*/ 	.word	0x00000000
.L_11:


//--------------------- .nv.compat                --------------------------
	.section	.nv.compat,"",@"SHT_CUDA_COMPAT_INFO"
	.align	4
        /*0000*/ 	.byte	0x02, 0x09, 0x00, 0x00, 0x02, 0x02, 0x01, 0x00, 0x02, 0x05, 0x05, 0x00, 0x03, 0x07, 0x01, 0x01
        /*0010*/ 	.byte	0x02, 0x03, 0x00, 0x00, 0x02, 0x06, 0x01, 0x00, 0x04, 0x0b, 0x08, 0x00, 0x09, 0x00, 0x00, 0x00
        /*0020*/ 	.byte	0x00, 0x00, 0x00, 0x00


//--------------------- .nv.info._Z7ker_padiiPKiS0_Pi --------------------------
	.section	.nv.info._Z7ker_padiiPKiS0_Pi,"",@"SHT_CUDA_INFO"
	.sectionflags	@""
	.align	4


	//----- nvinfo : EIATTR_CUDA_API_VERSION
	.align		4
        /*0000*/ 	.byte	0x04, 0x37
        /*0002*/ 	.short	(.L_13 - .L_12)
.L_12:
        /*0004*/ 	.word	0x00000082


	//----- nvinfo : EIATTR_KPARAM_INFO
	.align		4
.L_13:
        /*0008*/ 	.byte	0x04, 0x17
        /*000a*/ 	.short	(.L_15 - .L_14)
.L_14:
        /*000c*/ 	.word	0x00000000
        /*0010*/ 	.short	0x0004
        /*0012*/ 	.short	0x0018
        /*0014*/ 	.byte	0x00, 0xf5, 0x21, 0x00


	//----- nvinfo : EIATTR_KPARAM_INFO
	.align		4
.L_15:
        /*0018*/ 	.byte	0x04, 0x17
        /*001a*/ 	.short	(.L_17 - .L_16)
.L_16:
        /*001c*/ 	.word	0x00000000
        /*0020*/ 	.short	0x0003
        /*0022*/ 	.short	0x0010
        /*0024*/ 	.byte	0x00, 0xf5, 0x21, 0x00


	//----- nvinfo : EIATTR_KPARAM_INFO
	.align		4
.L_17:
        /*0028*/ 	.byte	0x04, 0x17
        /*002a*/ 	.short	(.L_19 - .L_18)
.L_18:
        /*002c*/ 	.word	0x00000000
        /*0030*/ 	.short	0x0002
        /*0032*/ 	.short	0x0008
        /*0034*/ 	.byte	0x00, 0xf5, 0x21, 0x00


	//----- nvinfo : EIATTR_KPARAM_INFO
	.align		4
.L_19:
        /*0038*/ 	.byte	0x04, 0x17
        /*003a*/ 	.short	(.L_21 - .L_20)
.L_20:
        /*003c*/ 	.word	0x00000000
        /*0040*/ 	.short	0x0001
        /*0042*/ 	.short	0x0004
        /*0044*/ 	.byte	0x00, 0xf0, 0x11, 0x00


	//----- nvinfo : EIATTR_KPARAM_INFO
	.align		4
.L_21:
        /*0048*/ 	.byte	0x04, 0x17
        /*004a*/ 	.short	(.L_23 - .L_22)
.L_22:
        /*004c*/ 	.word	0x00000000
        /*0050*/ 	.short	0x0000
        /*0052*/ 	.short	0x0000
        /*0054*/ 	.byte	0x00, 0xf0, 0x11, 0x00


	//----- nvinfo : EIATTR_SPARSE_MMA_MASK
	.align		4
.L_23:
        /*0058*/ 	.byte	0x03, 0x50
        /*005a*/ 	.short	0x0000


	//----- nvinfo : EIATTR_MAXREG_COUNT
	.align		4
        /*005c*/ 	.byte	0x03, 0x1b
        /*005e*/ 	.short	0x00ff


	//----- nvinfo : EIATTR_MERCURY_ISA_VERSION
	.align		4
        /*0060*/ 	.byte	0x03, 0x5f
        /*0062*/ 	.short	0x0101


	//----- nvinfo : EIATTR_VRC_CTA_INIT_COUNT
	.align		4
        /*0064*/ 	.byte	0x02, 0x4a
	.zero		1
	.zero		1


	//----- nvinfo : EIATTR_EXIT_INSTR_OFFSETS
	.align		4
        /*0068*/ 	.byte	0x04, 0x1c
        /*006a*/ 	.short	(.L_25 - .L_24)


	//   ....[0]....
.L_24:
        /*006c*/ 	.word	0x00000070


	//   ....[1]....
        /*0070*/ 	.word	0x00000420


	//   ....[2]....
        /*0074*/ 	.word	0x00000650


	//   ....[3]....
        /*0078*/ 	.word	0x00000780


	//   ....[4]....
        /*007c*/ 	.word	0x00000830


	//   ....[5]....
        /*0080*/ 	.word	0x000008a0


	//----- nvinfo : EIATTR_CRS_STACK_SIZE
	.align		4
.L_25:
        /*0084*/ 	.byte	0x04, 0x1e
        /*0086*/ 	.short	(.L_27 - .L_26)
.L_26:
        /*0088*/ 	.word	0x00000000


	//----- nvinfo : EIATTR_CBANK_PARAM_SIZE
	.align		4
.L_27:
        /*008c*/ 	.byte	0x03, 0x19
        /*008e*/ 	.short	0x0020


	//----- nvinfo : EIATTR_PARAM_CBANK
	.align		4
        /*0090*/ 	.byte	0x04, 0x0a
        /*0092*/ 	.short	(.L_29 - .L_28)
	.align		4
.L_28:
        /*0094*/ 	.word	index@(.nv.constant0._Z7ker_padiiPKiS0_Pi)
        /*0098*/ 	.short	0x0380
        /*009a*/ 	.short	0x0020


	//----- nvinfo : EIATTR_SW_WAR
	.align		4
.L_29:
        /*009c*/ 	.byte	0x04, 0x36
        /*009e*/ 	.short	(.L_31 - .L_30)
.L_30:
        /*00a0*/ 	.word	0x00000008
.L_31:


//--------------------- .nv.info._Z14ker_count_trimiiPKfS0_S0_3BoxfPiS2_ --------------------------
	.section	.nv.info._Z14ker_count_trimiiPKfS0_S0_3BoxfPiS2_,"",@"SHT_CUDA_INFO"
	.sectionflags	@""
	.align	4


	//----- nvinfo : EIATTR_CUDA_API_VERSION
	.align		4
        /*0000*/ 	.byte	0x04, 0x37
        /*0002*/ 	.short	(.L_33 - .L_32)
.L_32:
        /*0004*/ 	.word	0x00000082


	//----- nvinfo : EIATTR_KPARAM_INFO
	.align		4
.L_33:
        /*0008*/ 	.byte	0x04, 0x17
        /*000a*/ 	.short	(.L_35 - .L_34)
.L_34:
        /*000c*/ 	.word	0x00000000
        /*0010*/ 	.short	0x0008
        /*0012*/ 	.short	0x0048
        /*0014*/ 	.byte	0x00, 0xf5, 0x21, 0x00


	//----- nvinfo : EIATTR_KPARAM_INFO
	.align		4
.L_35:
        /*0018*/ 	.byte	0x04, 0x17
        /*001a*/ 	.short	(.L_37 - .L_36)
.L_36:
        /*001c*/ 	.word	0x00000000
        /*0020*/ 	.short	0x0007
        /*0022*/ 	.short	0x0040
        /*0024*/ 	.byte	0x00, 0xf5, 0x21, 0x00


	//----- nvinfo : EIATTR_KPARAM_INFO
	.align		4
.L_37:
        /*0028*/ 	.byte	0x04, 0x17
        /*002a*/ 	.short	(.L_39 - .L_38)
.L_38:
        /*002c*/ 	.word	0x00000000
        /*0030*/ 	.short	0x0006
        /*0032*/ 	.short	0x0038
        /*0034*/ 	.byte	0x00, 0xf0, 0x11, 0x00


	//----- nvinfo : EIATTR_KPARAM_INFO
	.align		4
.L_39:
        /*0038*/ 	.byte	0x04, 0x17
        /*003a*/ 	.short	(.L_41 - .L_40)
.L_40:
        /*003c*/ 	.word	0x00000000
        /*0040*/ 	.short	0x0005
        /*0042*/ 	.short	0x0020
        /*0044*/ 	.byte	0x00, 0xf0, 0x61, 0x00


	//----- nvinfo : EIATTR_KPARAM_INFO
	.align		4
.L_41:
        /*0048*/ 	.byte	0x04, 0x17
        /*004a*/ 	.short	(.L_43 - .L_42)
.L_42:
        /*004c*/ 	.word	0x00000000
        /*0050*/ 	.short	0x0004
        /*0052*/ 	.short	0x0018
        /*0054*/ 	.byte	0x00, 0xf5, 0x21, 0x00


	//----- nvinfo : EIATTR_KPARAM_INFO
	.align		4
.L_43:
        /*0058*/ 	.byte	0x04, 0x17
        /*005a*/ 	.short	(.L_45 - .L_44)
.L_44:
        /*005c*/ 	.word	0x00000000
        /*0060*/ 	.short	0x0003
        /*0062*/ 	.short	0x0010
        /*0064*/ 	.byte	0x00, 0xf5, 0x21, 0x00


	//----- nvinfo : EIATTR_KPARAM_INFO
	.align		4
.L_45:
        /*0068*/ 	.byte	0x04, 0x17
        /*006a*/ 	.short	(.L_47 - .L_46)
.L_46:
        /*006c*/ 	.word	0x00000000
        /*0070*/ 	.short	0x0002
        /*0072*/ 	.short	0x0008
        /*0074*/ 	.byte	0x00, 0xf5, 0x21, 0x00


	//----- nvinfo : EIATTR_KPARAM_INFO
	.align		4
.L_47:
        /*0078*/ 	.byte	0x04, 0x17
        /*007a*/ 	.short	(.L_49 - .L_48)
.L_48:
        /*007c*/ 	.word	0x00000000
        /*0080*/ 	.short	0x0001
        /*0082*/ 	.short	0x0004
        /*0084*/ 	.byte	0x00, 0xf0, 0x11, 0x00


	//----- nvinfo : EIATTR_KPARAM_INFO
	.align		4
.L_49:
        /*0088*/ 	.byte	0x04, 0x17
        /*008a*/ 	.short	(.L_51 - .L_50)
.L_50:
        /*008c*/ 	.word	0x00000000
        /*0090*/ 	.short	0x0000
        /*0092*/ 	.short	0x0000
        /*0094*/ 	.byte	0x00, 0xf0, 0x11, 0x00


	//----- nvinfo : EIATTR_SPARSE_MMA_MASK
	.align		4
.L_51:
        /*0098*/ 	.byte	0x03, 0x50
        /*009a*/ 	.short	0x0000


	//----- nvinfo : EIATTR_MAXREG_COUNT
	.align		4
        /*009c*/ 	.byte	0x03, 0x1b
        /*009e*/ 	.short	0x00ff


	//----- nvinfo : EIATTR_MERCURY_ISA_VERSION
	.align		4
        /*00a0*/ 	.byte	0x03, 0x5f
        /*00a2*/ 	.short	0x0101


	//----- nvinfo : EIATTR_VRC_CTA_INIT_COUNT
	.align		4
        /*00a4*/ 	.byte	0x02, 0x4a
	.zero		1
	.zero		1


	//----- nvinfo : EIATTR_EXIT_INSTR_OFFSETS
	.align		4
        /*00a8*/ 	.byte	0x04, 0x1c
        /*00aa*/ 	.short	(.L_53 - .L_52)


	//   ....[0]....
.L_52:
        /*00ac*/ 	.word	0x00000080


	//   ....[1]....
        /*00b0*/ 	.word	0x00000fb0


	//----- nvinfo : EIATTR_CRS_STACK_SIZE
	.align		4
.L_53:
        /*00b4*/ 	.byte	0x04, 0x1e
        /*00b6*/ 	.short	(.L_55 - .L_54)
.L_54:
        /*00b8*/ 	.word	0x00000000


	//----- nvinfo : EIATTR_CBANK_PARAM_SIZE
	.align		4
.L_55:
        /*00bc*/ 	.byte	0x03, 0x19
        /*00be*/ 	.short	0x0050


	//----- nvinfo : EIATTR_PARAM_CBANK
	.align		4
        /*00c0*/ 	.byte	0x04, 0x0a
        /*00c2*/ 	.short	(.L_57 - .L_56)
	.align		4
.L_56:
        /*00c4*/ 	.word	index@(.nv.constant0._Z14ker_count_trimiiPKfS0_S0_3BoxfPiS2_)
        /*00c8*/ 	.short	0x0380
        /*00ca*/ 	.short	0x0050


	//----- nvinfo : EIATTR_SW_WAR
	.align		4
.L_57:
        /*00cc*/ 	.byte	0x04, 0x36
        /*00ce*/ 	.short	(.L_59 - .L_58)
.L_58:
        /*00d0*/ 	.word	0x00000008
.L_59:


//--------------------- .nv.callgraph             --------------------------
	.section	.nv.callgraph,"",@"SHT_CUDA_CALLGRAPH"
	.align	4
	.sectionentsize	8
	.align		4
        /*0000*/ 	.word	0x00000000
	.align		4
        /*0004*/ 	.word	0xffffffff
	.align		4
        /*0008*/ 	.word	0x00000000
	.align		4
        /*000c*/ 	.word	0xfffffffe
	.align		4
        /*0010*/ 	.word	0x00000000
	.align		4
        /*0014*/ 	.word	0xfffffffd
	.align		4
        /*0018*/ 	.word	0x00000000
	.align		4
        /*001c*/ 	.word	0xfffffffc


//--------------------- .text._Z7ker_padiiPKiS0_Pi --------------------------
	.section	.text._Z7ker_padiiPKiS0_Pi,"ax",@progbits
	.align	128
        .global         _Z7ker_padiiPKiS0_Pi
        .type           _Z7ker_padiiPKiS0_Pi,@function
        .size           _Z7ker_padiiPKiS0_Pi,(.L_x_27 - _Z7ker_padiiPKiS0_Pi)
        .other          _Z7ker_padiiPKiS0_Pi,@"STO_CUDA_ENTRY STV_DEFAULT"
_Z7ker_padiiPKiS0_Pi:
.text._Z7ker_padiiPKiS0_Pi:
[----:B------:R-:W-:Y:S01]  /*0000*/  LDC R1, c[0x0][0x37c] ;  /* 0x0000df00ff017b82 */ /* 0x000fe20000000800 */
[----:B------:R-:W0:Y:S07]  /*0010*/  S2R R2, SR_TID.X ;  /* 0x0000000000027919 */ /* 0x000e2e0000002100 */
[----:B------:R-:W0:Y:S08]  /*0020*/  S2UR UR4, SR_CTAID.X ;  /* 0x00000000000479c3 */ /* 0x000e300000002500 */
[----:B------:R-:W0:Y:S08]  /*0030*/  LDC R3, c[0x0][0x360] ;  /* 0x0000d800ff037b82 */ /* 0x000e300000000800 */
[----:B------:R-:W1:Y:S01]  /*0040*/  LDC R0, c[0x0][0x380] ;  /* 0x0000e000ff007b82 */ /* 0x000e620000000800 */
[----:B0-----:R-:W-:-:S05]  /*0050*/  IMAD R3, R3, UR4, R2 ;  /* 0x0000000403037c24 */ /* 0x001fca000f8e0202 */
[----:B-1----:R-:W-:-:S13]  /*0060*/  ISETP.GE.AND P0, PT, R3, R0, PT ;  /* 0x000000000300720c */ /* 0x002fda0003f06270 */
[----:B------:R-:W-:Y:S05]  /*0070*/  @P0 EXIT ;  /* 0x000000000000094d */ /* 0x000fea0003800000 */
[----:B------:R-:W0:Y:S01]  /*0080*/  LDC.64 R4, c[0x0][0x388] ;  /* 0x0000e200ff047b82 */ /* 0x000e220000000a00 */
[----:B------:R-:W1:Y:S01]  /*0090*/  LDCU.64 UR4, c[0x0][0x358] ;  /* 0x00006b00ff0477ac */ /* 0x000e620008000a00 */
[----:B------:R-:W2:Y:S01]  /*00a0*/  LDCU UR6, c[0x0][0x384] ;  /* 0x00007080ff0677ac */ /* 0x000ea20008000800 */
[----:B0-----:R-:W-:-:S06]  /*00b0*/  IMAD.WIDE R4, R3, 0x4, R4 ;  /* 0x0000000403047825 */ /* 0x001fcc00078e0204 */
[----:B-1----:R-:W2:Y:S01]  /*00c0*/  LDG.E.CONSTANT R4, desc[UR4][R4.64] ;  /* 0x0000000404047981 */ /* 0x002ea2000c1e9900 */
[----:B------:R-:W-:Y:S01]  /*00d0*/  BSSY.RECONVERGENT B0, `(.L_x_0) ;  /* 0x0000033000007945 */ /* 0x000fe20003800200 */
[----:B------:R-:W-:Y:S01]  /*00e0*/  HFMA2 R2, -RZ, RZ, 0, 0 ;  /* 0x00000000ff027431 */ /* 0x000fe200000001ff */
[----:B--2---:R-:W-:-:S04]  /*00f0*/  VIMNMX R8, PT, PT, R4, UR6, PT ;  /* 0x0000000604087c48 */ /* 0x004fc8000bfe0100 */
[----:B------:R-:W-:-:S13]  /*0100*/  ISETP.GE.AND P0, PT, R8, 0x1, PT ;  /* 0x000000010800780c */ /* 0x000fda0003f06270 */
[----:B------:R-:W-:Y:S05]  /*0110*/  @!P0 BRA `(.L_x_1) ;  /* 0x0000000000b88947 */ /* 0x000fea0003800000 */
[C---:B------:R-:W-:Y:S01]  /*0120*/  ISETP.GE.U32.AND P1, PT, R8.reuse, 0x4, PT ;  /* 0x000000040800780c */ /* 0x040fe20003f26070 */
[----:B------:R-:W-:Y:S01]  /*0130*/  BSSY.RECONVERGENT B1, `(.L_x_2) ;  /* 0x000001e000017945 */ /* 0x000fe20003800200 */
[----:B------:R-:W-:Y:S02]  /*0140*/  LOP3.LUT R9, R8, 0x3, RZ, 0xc0, !PT ;  /* 0x0000000308097812 */ /* 0x000fe400078ec0ff */
[----:B------:R-:W-:Y:S02]  /*0150*/  MOV R2, RZ ;  /* 0x000000ff00027202 */ /* 0x000fe40000000f00 */
[----:B------:R-:W-:-:S07]  /*0160*/  ISETP.NE.AND P0, PT, R9, RZ, PT ;  /* 0x000000ff0900720c */ /* 0x000fce0003f05270 */
[----:B------:R-:W-:Y:S06]  /*0170*/  @!P1 BRA `(.L_x_3) ;  /* 0x0000000000649947 */ /* 0x000fec0003800000 */
[----:B------:R-:W0:Y:S01]  /*0180*/  LDC.64 R4, c[0x0][0x390] ;  /* 0x0000e400ff047b82 */ /* 0x000e220000000a00 */
[----:B------:R-:W-:Y:S02]  /*0190*/  LOP3.LUT R2, R8, 0x7ffffffc, RZ, 0xc0, !PT ;  /* 0x7ffffffc08027812 */ /* 0x000fe400078ec0ff */
[----:B------:R-:W-:-:S03]  /*01a0*/  MOV R21, R3 ;  /* 0x0000000300157202 */ /* 0x000fc60000000f00 */
[----:B------:R-:W-:Y:S02]  /*01b0*/  IMAD.MOV R8, RZ, RZ, -R2 ;  /* 0x000000ffff087224 */ /* 0x000fe400078e0a02 */
[----:B------:R-:W1:Y:S05]  /*01c0*/  LDC.64 R6, c[0x0][0x398] ;  /* 0x0000e600ff067b82 */ /* 0x000e6a0000000a00 */
.L_x_4:
[----:B0-2---:R-:W-:-:S04]  /*01d0*/  IMAD.WIDE R22, R21, 0x4, R4 ;  /* 0x0000000415167825 */ /* 0x005fc800078e0204 */
[C---:B------:R-:W-:Y:S02]  /*01e0*/  IMAD.WIDE R24, R0.reuse, 0x4, R22 ;  /* 0x0000000400187825 */ /* 0x040fe400078e0216 */
[----:B------:R-:W2:Y:S02]  /*01f0*/  LDG.E.CONSTANT R23, desc[UR4][R22.64] ;  /* 0x0000000416177981 */ /* 0x000ea4000c1e9900 */
[C---:B------:R-:W-:Y:S02]  /*0200*/  IMAD.WIDE R26, R0.reuse, 0x4, R24 ;  /* 0x00000004001a7825 */ /* 0x040fe400078e0218 */
[----:B------:R-:W3:Y:S02]  /*0210*/  LDG.E.CONSTANT R25, desc[UR4][R24.64] ;  /* 0x0000000418197981 */ /* 0x000ee4000c1e9900 */
[----:B------:R-:W-:Y:S02]  /*0220*/  IMAD.WIDE R10, R0, 0x4, R26 ;  /* 0x00000004000a7825 */ /* 0x000fe400078e021a */
[----:B------:R-:W4:Y:S04]  /*0230*/  LDG.E.CONSTANT R27, desc[UR4][R26.64] ;  /* 0x000000041a1b7981 */ /* 0x000f28000c1e9900 */
[----:B------:R-:W5:Y:S01]  /*0240*/  LDG.E.CONSTANT R11, desc[UR4][R10.64] ;  /* 0x000000040a0b7981 */ /* 0x000f62000c1e9900 */
[----:B-1----:R-:W-:-:S04]  /*0250*/  IMAD.WIDE R12, R21, 0x4, R6 ;  /* 0x00000004150c7825 */ /* 0x002fc800078e0206 */
[----:B------:R-:W-:-:S04]  /*0260*/  IMAD.WIDE R14, R0, 0x4, R12 ;  /* 0x00000004000e7825 */ /* 0x000fc800078e020c */
[----:B------:R-:W-:-:S04]  /*0270*/  IMAD.WIDE R16, R0, 0x4, R14 ;  /* 0x0000000400107825 */ /* 0x000fc800078e020e */
[----:B------:R-:W-:Y:S01]  /*0280*/  IMAD.WIDE R18, R0, 0x4, R16 ;  /* 0x0000000400127825 */ /* 0x000fe200078e0210 */
[----:B------:R-:W-:-:S04]  /*0290*/  IADD3 R8, PT, PT, R8, 0x4, RZ ;  /* 0x0000000408087810 */ /* 0x000fc80007ffe0ff */
[----:B------:R-:W-:Y:S02]  /*02a0*/  ISETP.NE.AND P1, PT, R8, RZ, PT ;  /* 0x000000ff0800720c */ /* 0x000fe40003f25270 */
[----:B------:R-:W-:Y:S01]  /*02b0*/  LEA R21, R0, R21, 0x2 ;  /* 0x0000001500157211 */ /* 0x000fe200078e10ff */
[----:B--2---:R2:W-:Y:S04]  /*02c0*/  STG.E desc[UR4][R12.64], R23 ;  /* 0x000000170c007986 */ /* 0x0045e8000c101904 */
[----:B---3--:R2:W-:Y:S04]  /*02d0*/  STG.E desc[UR4][R14.64], R25 ;  /* 0x000000190e007986 */ /* 0x0085e8000c101904 */
[----:B----4-:R2:W-:Y:S04]  /*02e0*/  STG.E desc[UR4][R16.64], R27 ;  /* 0x0000001b10007986 */ /* 0x0105e8000c101904 */
[----:B-----5:R2:W-:Y:S01]  /*02f0*/  STG.E desc[UR4][R18.64], R11 ;  /* 0x0000000b12007986 */ /* 0x0205e2000c101904 */
[----:B------:R-:W-:Y:S05]  /*0300*/  @P1 BRA `(.L_x_4) ;  /* 0xfffffffc00b01947 */ /* 0x000fea000383ffff */
.L_x_3:
[----:B------:R-:W-:Y:S05]  /*0310*/  BSYNC.RECONVERGENT B1 ;  /* 0x0000000000017941 */ /* 0x000fea0003800200 */
.L_x_2:
[----:B------:R-:W-:Y:S05]  /*0320*/  @!P0 BRA `(.L_x_1) ;  /* 0x0000000000348947 */ /* 0x000fea0003800000 */
[----:B--2---:R-:W0:Y:S01]  /*0330*/  LDC.64 R10, c[0x0][0x390] ;  /* 0x0000e400ff0a7b82 */ /* 0x004e220000000a00 */
[C---:B------:R-:W-:Y:S02]  /*0340*/  IMAD R15, R2.reuse, R0, R3 ;  /* 0x00000000020f7224 */ /* 0x040fe400078e0203 */
[----:B------:R-:W-:Y:S01]  /*0350*/  IMAD.IADD R2, R2, 0x1, R9 ;  /* 0x0000000102027824 */ /* 0x000fe200078e0209 */
[----:B------:R-:W-:-:S04]  /*0360*/  IADD3 R9, PT, PT, -R9, RZ, RZ ;  /* 0x000000ff09097210 */ /* 0x000fc80007ffe1ff */
[----:B------:R-:W1:Y:S03]  /*0370*/  LDC.64 R12, c[0x0][0x398] ;  /* 0x0000e600ff0c7b82 */ /* 0x000e660000000a00 */
.L_x_5:
[----:B0--3--:R-:W-:-:S06]  /*0380*/  IMAD.WIDE R4, R15, 0x4, R10 ;  /* 0x000000040f047825 */ /* 0x009fcc00078e020a */
[----:B------:R-:W2:Y:S01]  /*0390*/  LDG.E.CONSTANT R5, desc[UR4][R4.64] ;  /* 0x0000000404057981 */ /* 0x000ea2000c1e9900 */
[----:B-1----:R-:W-:Y:S01]  /*03a0*/  IMAD.WIDE R6, R15, 0x4, R12 ;  /* 0x000000040f067825 */ /* 0x002fe200078e020c */
[----:B------:R-:W-:-:S03]  /*03b0*/  IADD3 R9, PT, PT, R9, 0x1, RZ ;  /* 0x0000000109097810 */ /* 0x000fc60007ffe0ff */
[----:B------:R-:W-:Y:S01]  /*03c0*/  IMAD.IADD R15, R15, 0x1, R0 ;  /* 0x000000010f0f7824 */ /* 0x000fe200078e0200 */
[----:B------:R-:W-:Y:S01]  /*03d0*/  ISETP.NE.AND P0, PT, R9, RZ, PT ;  /* 0x000000ff0900720c */ /* 0x000fe20003f05270 */
[----:B--2---:R3:W-:-:S12]  /*03e0*/  STG.E desc[UR4][R6.64], R5 ;  /* 0x0000000506007986 */ /* 0x0047d8000c101904 */
[----:B------:R-:W-:Y:S05]  /*03f0*/  @P0 BRA `(.L_x_5) ;  /* 0xfffffffc00e00947 */ /* 0x000fea000383ffff */
.L_x_1:
[----:B------:R-:W-:Y:S05]  /*0400*/  BSYNC.RECONVERGENT B0 ;  /* 0x0000000000007941 */ /* 0x000fea0003800200 */
.L_x_0:
[----:B------:R-:W-:-:S13]  /*0410*/  ISETP.GE.AND P0, PT, R2, UR6, PT ;  /* 0x0000000602007c0c */ /* 0x000fda000bf06270 */
[----:B------:R-:W-:Y:S05]  /*0420*/  @P0 EXIT ;  /* 0x000000000000094d */ /* 0x000fea0003800000 */
[C---:B---3--:R-:W-:Y:S01]  /*0430*/  IADD3 R5, PT, PT, R2.reuse, -UR6, RZ ;  /* 0x8000000602057c10 */ /* 0x048fe2000fffe0ff */
[----:B------:R-:W-:Y:S01]  /*0440*/  BSSY.RECONVERGENT B0, `(.L_x_6) ;  /* 0x0000020000007945 */ /* 0x000fe20003800200 */
[----:B------:R-:W-:Y:S02]  /*0450*/  IADD3 R4, PT, PT, -R2, UR6, RZ ;  /* 0x0000000602047c10 */ /* 0x000fe4000fffe1ff */
[----:B------:R-:W-:Y:S02]  /*0460*/  ISETP.GT.U32.AND P1, PT, R5, -0x8, PT ;  /* 0xfffffff80500780c */ /* 0x000fe40003f24070 */
[----:B------:R-:W-:-:S04]  /*0470*/  LOP3.LUT R24, R4, 0x7, RZ, 0xc0, !PT ;  /* 0x0000000704187812 */ /* 0x000fc800078ec0ff */
[----:B------:R-:W-:-:S07]  /*0480*/  ISETP.NE.AND P0, PT, R24, RZ, PT ;  /* 0x000000ff1800720c */ /* 0x000fce0003f05270 */
[----:B------:R-:W-:Y:S06]  /*0490*/  @P1 BRA `(.L_x_7) ;  /* 0x0000000000681947 */ /* 0x000fec0003800000 */
[----:B------:R-:W0:Y:S01]  /*04a0*/  LDC.64 R6, c[0x0][0x398] ;  /* 0x0000e600ff067b82 */ /* 0x000e220000000a00 */
[----:B------:R-:W-:Y:S01]  /*04b0*/  LOP3.LUT R5, R4, 0xfffffff8, RZ, 0xc0, !PT ;  /* 0xfffffff804057812 */ /* 0x000fe200078ec0ff */
[----:B--2---:R-:W-:-:S03]  /*04c0*/  IMAD R25, R2, R0, R3 ;  /* 0x0000000002197224 */ /* 0x004fc600078e0203 */
[----:B------:R-:W-:-:S07]  /*04d0*/  IADD3 R5, PT, PT, -R5, RZ, RZ ;  /* 0x000000ff05057210 */ /* 0x000fce0007ffe1ff */
.L_x_8:
[----:B01----:R-:W-:Y:S01]  /*04e0*/  IMAD.WIDE R16, R25, 0x4, R6 ;  /* 0x0000000419107825 */ /* 0x003fe200078e0206 */
[----:B------:R-:W-:Y:S02]  /*04f0*/  MOV R27, 0xffffffff ;  /* 0xffffffff001b7802 */ /* 0x000fe40000000f00 */
[----:B------:R-:W-:Y:S01]  /*0500*/  IADD3 R2, PT, PT, R2, 0x8, RZ ;  /* 0x0000000802027810 */ /* 0x000fe20007ffe0ff */
[----:B------:R-:W-:Y:S01]  /*0510*/  VIADD R5, R5, 0x8 ;  /* 0x0000000805057836 */ /* 0x000fe20000000000 */
[C---:B------:R-:W-:Y:S01]  /*0520*/  LEA R25, R0.reuse, R25, 0x3 ;  /* 0x0000001900197211 */ /* 0x040fe200078e18ff */
[C---:B------:R-:W-:Y:S01]  /*0530*/  IMAD.WIDE R20, R0.reuse, 0x4, R16 ;  /* 0x0000000400147825 */ /* 0x040fe200078e0210 */
[----:B------:R1:W-:Y:S02]  /*0540*/  STG.E desc[UR4][R16.64], R27 ;  /* 0x0000001b10007986 */ /* 0x0003e4000c101904 */
[----:B------:R-:W-:Y:S02]  /*0550*/  ISETP.NE.AND P1, PT, R5, RZ, PT ;  /* 0x000000ff0500720c */ /* 0x000fe40003f25270 */
[----:B------:R1:W-:Y:S01]  /*0560*/  STG.E desc[UR4][R20.64], R27 ;  /* 0x0000001b14007986 */ /* 0x0003e2000c101904 */
[----:B------:R-:W-:-:S05]  /*0570*/  IMAD.WIDE R18, R0, 0x4, R20 ;  /* 0x0000000400127825 */ /* 0x000fca00078e0214 */
        /* <DEDUP_REMOVED lines=11> */
[----:B------:R-:W-:Y:S05]  /*0630*/  @P1 BRA `(.L_x_8) ;  /* 0xfffffffc00a81947 */ /* 0x000fea000383ffff */
.L_x_7:
[----:B------:R-:W-:Y:S05]  /*0640*/  BSYNC.RECONVERGENT B0 ;  /* 0x0000000000007941 */ /* 0x000fea0003800200 */
.L_x_6:
[----:B------:R-:W-:Y:S05]  /*0650*/  @!P0 EXIT ;  /* 0x000000000000894d */ /* 0x000fea0003800000 */
[----:B------:R-:W-:Y:S01]  /*0660*/  ISETP.GE.U32.AND P0, PT, R24, 0x4, PT ;  /* 0x000000041800780c */ /* 0x000fe20003f06070 */
[----:B------:R-:W-:Y:S01]  /*0670*/  BSSY.RECONVERGENT B0, `(.L_x_9) ;  /* 0x0000010000007945 */ /* 0x000fe20003800200 */
[----:B-12---:R-:W-:-:S04]  /*0680*/  LOP3.LUT R14, R4, 0x3, RZ, 0xc0, !PT ;  /* 0x00000003040e7812 */ /* 0x006fc800078ec0ff */
[----:B------:R-:W-:-:S07]  /*0690*/  ISETP.NE.AND P1, PT, R14, RZ, PT ;  /* 0x000000ff0e00720c */ /* 0x000fce0003f25270 */
[----:B------:R-:W-:Y:S06]  /*06a0*/  @!P0 BRA `(.L_x_10) ;  /* 0x0000000000308947 */ /* 0x000fec0003800000 */
[----:B------:R-:W0:Y:S01]  /*06b0*/  LDC.64 R6, c[0x0][0x398] ;  /* 0x0000e600ff067b82 */ /* 0x000e220000000a00 */
[C---:B------:R-:W-:Y:S02]  /*06c0*/  IMAD R5, R2.reuse, R0, R3 ;  /* 0x0000000002057224 */ /* 0x040fe400078e0203 */
[----:B------:R-:W-:Y:S02]  /*06d0*/  VIADD R2, R2, 0x4 ;  /* 0x0000000402027836 */ /* 0x000fe40000000000 */
[----:B0-----:R-:W-:Y:S01]  /*06e0*/  IMAD.WIDE R6, R5, 0x4, R6 ;  /* 0x0000000405067825 */ /* 0x001fe200078e0206 */
[----:B------:R-:W-:-:S03]  /*06f0*/  MOV R5, 0xffffffff ;  /* 0xffffffff00057802 */ /* 0x000fc60000000f00 */
[C---:B------:R-:W-:Y:S02]  /*0700*/  IMAD.WIDE R8, R0.reuse, 0x4, R6 ;  /* 0x0000000400087825 */ /* 0x040fe400078e0206 */
[----:B------:R0:W-:Y:S04]  /*0710*/  STG.E desc[UR4][R6.64], R5 ;  /* 0x0000000506007986 */ /* 0x0001e8000c101904 */
[----:B------:R0:W-:Y:S01]  /*0720*/  STG.E desc[UR4][R8.64], R5 ;  /* 0x0000000508007986 */ /* 0x0001e2000c101904 */
[----:B------:R-:W-:-:S05]  /*0730*/  IMAD.WIDE R10, R0, 0x4, R8 ;  /* 0x00000004000a7825 */ /* 0x000fca00078e0208 */
[----:B------:R0:W-:Y:S01]  /*0740*/  STG.E desc[UR4][R10.64], R5 ;  /* 0x000000050a007986 */ /* 0x0001e2000c101904 */
[----:B------:R-:W-:-:S05]  /*0750*/  IMAD.WIDE R12, R0, 0x4, R10 ;  /* 0x00000004000c7825 */ /* 0x000fca00078e020a */
[----:B------:R0:W-:Y:S02]  /*0760*/  STG.E desc[UR4][R12.64], R5 ;  /* 0x000000050c007986 */ /* 0x0001e4000c101904 */
.L_x_10:
[----:B------:R-:W-:Y:S05]  /*0770*/  BSYNC.RECONVERGENT B0 ;  /* 0x0000000000007941 */ /* 0x000fea0003800200 */
.L_x_9:
[----:B------:R-:W-:Y:S05]  /*0780*/  @!P1 EXIT ;  /* 0x000000000000994d */ /* 0x000fea0003800000 */
[----:B------:R-:W-:Y:S02]  /*0790*/  ISETP.NE.AND P0, PT, R14, 0x1, PT ;  /* 0x000000010e00780c */ /* 0x000fe40003f05270 */
[----:B------:R-:W-:-:S04]  /*07a0*/  LOP3.LUT R4, R4, 0x1, RZ, 0xc0, !PT ;  /* 0x0000000104047812 */ /* 0x000fc800078ec0ff */
[----:B------:R-:W-:-:S07]  /*07b0*/  ISETP.NE.U32.AND P1, PT, R4, 0x1, PT ;  /* 0x000000010400780c */ /* 0x000fce0003f25070 */
[----:B0-----:R-:W0:Y:S01]  /*07c0*/  @P0 LDC.64 R6, c[0x0][0x398] ;  /* 0x0000e600ff060b82 */ /* 0x001e220000000a00 */
[----:B------:R-:W-:Y:S01]  /*07d0*/  @P0 IMAD R5, R2, R0, R3 ;  /* 0x0000000002050224 */ /* 0x000fe200078e0203 */
[----:B------:R-:W-:-:S03]  /*07e0*/  @P0 MOV R9, 0xffffffff ;  /* 0xffffffff00090802 */ /* 0x000fc60000000f00 */
[----:B0-----:R-:W-:-:S05]  /*07f0*/  @P0 IMAD.WIDE R6, R5, 0x4, R6 ;  /* 0x0000000405060825 */ /* 0x001fca00078e0206 */
[----:B------:R0:W-:Y:S01]  /*0800*/  @P0 STG.E desc[UR4][R6.64], R9 ;  /* 0x0000000906000986 */ /* 0x0001e2000c101904 */
[----:B------:R-:W-:-:S05]  /*0810*/  @P0 IMAD.WIDE R4, R0, 0x4, R6 ;  /* 0x0000000400040825 */ /* 0x000fca00078e0206 */
[----:B------:R0:W-:Y:S01]  /*0820*/  @P0 STG.E desc[UR4][R4.64], R9 ;  /* 0x0000000904000986 */ /* 0x0001e2000c101904 */
[----:B------:R-:W-:Y:S05]  /*0830*/  @P1 EXIT ;  /* 0x000000000000194d */ /* 0x000fea0003800000 */
[----:B0-----:R-:W0:Y:S01]  /*0840*/  LDC.64 R4, c[0x0][0x398] ;  /* 0x0000e600ff047b82 */ /* 0x001e220000000a00 */
[----:B------:R-:W-:Y:S02]  /*0850*/  @P0 IADD3 R2, PT, PT, R2, 0x2, RZ ;  /* 0x0000000202020810 */ /* 0x000fe40007ffe0ff */
[----:B------:R-:W-:-:S03]  /*0860*/  MOV R7, 0xffffffff ;  /* 0xffffffff00077802 */ /* 0x000fc60000000f00 */
[----:B------:R-:W-:-:S04]  /*0870*/  IMAD R3, R2, R0, R3 ;  /* 0x0000000002037224 */ /* 0x000fc800078e0203 */
[----:B0-----:R-:W-:-:S05]  /*0880*/  IMAD.WIDE R2, R3, 0x4, R4 ;  /* 0x0000000403027825 */ /* 0x001fca00078e0204 */
[----:B------:R-:W-:Y:S01]  /*0890*/  STG.E desc[UR4][R2.64], R7 ;  /* 0x0000000702007986 */ /* 0x000fe2000c101904 */
[----:B------:R-:W-:Y:S05]  /*08a0*/  EXIT ;  /* 0x000000000000794d */ /* 0x000fea0003800000 */
.L_x_11:
[----:B------:R-:W-:-:S00]  /*08b0*/  BRA `(.L_x_11) ;  /* 0xfffffffc00fc7947 */ /* 0x000fc0000383ffff */
[----:B------:R-:W-:-:S00]  /*08c0*/  NOP ;  /* 0x0000000000007918 */ /* 0x000fc00000000000 */
        /* <DEDUP_REMOVED lines=11> */
.L_x_27:


//--------------------- .text._Z14ker_count_trimiiPKfS0_S0_3BoxfPiS2_ --------------------------
	.section	.text._Z14ker_count_trimiiPKfS0_S0_3BoxfPiS2_,"ax",@progbits
	.align	128
        .global         _Z14ker_count_trimiiPKfS0_S0_3BoxfPiS2_
        .type           _Z14ker_count_trimiiPKfS0_S0_3BoxfPiS2_,@function
        .size           _Z14ker_count_trimiiPKfS0_S0_3BoxfPiS2_,(.L_x_28 - _Z14ker_count_trimiiPKfS0_S0_3BoxfPiS2_)
        .other          _Z14ker_count_trimiiPKfS0_S0_3BoxfPiS2_,@"STO_CUDA_ENTRY STV_DEFAULT"
_Z14ker_count_trimiiPKfS0_S0_3BoxfPiS2_:
.text._Z14ker_count_trimiiPKfS0_S0_3BoxfPiS2_:
[----:B------:R-:W-:Y:S01]  /*0000*/  LDC R1, c[0x0][0x37c] ;  /* 0x0000df00ff017b82 */ /* 0x000fe20000000800 */
[----:B------:R-:W0:Y:S07]  /*0010*/  S2R R19, SR_TID.X ;  /* 0x0000000000137919 */ /* 0x000e2e0000002100 */
[----:B------:R-:W1:Y:S01]  /*0020*/  S2UR UR4, SR_CTAID.X ;  /* 0x00000000000479c3 */ /* 0x000e620000002500 */
[----:B------:R-:W1:Y:S01]  /*0030*/  LDCU UR5, c[0x0][0x360] ;  /* 0x00006c00ff0577ac */ /* 0x000e620008000800 */
[----:B------:R-:W2:Y:S01]  /*0040*/  LDCU UR7, c[0x0][0x380] ;  /* 0x00007000ff0777ac */ /* 0x000ea20008000800 */
[----:B-1----:R-:W-:-:S06]  /*0050*/  UIMAD UR4, UR4, UR5, URZ ;  /* 0x00000005040472a4 */ /* 0x002fcc000f8e02ff */
[----:B0-----:R-:W-:-:S04]  /*0060*/  IADD3 R18, PT, PT, R19, UR4, RZ ;  /* 0x0000000413127c10 */ /* 0x001fc8000fffe0ff */
[----:B--2---:R-:W-:-:S13]  /*0070*/  ISETP.GE.AND P0, PT, R18, UR7, PT ;  /* 0x0000000712007c0c */ /* 0x004fda000bf06270 */
[----:B------:R-:W-:Y:S05]  /*0080*/  @P0 EXIT ;  /* 0x000000000000094d */ /* 0x000fea0003800000 */
[----:B------:R-:W-:Y:S01]  /*0090*/  UISETP.GE.AND UP0, UPT, UR7, 0x1, UPT ;  /* 0x000000010700788c */ /* 0x000fe2000bf06270 */
[----:B------:R-:W-:Y:S01]  /*00a0*/  HFMA2 R17, -RZ, RZ, 0, 0 ;  /* 0x00000000ff117431 */ /* 0x000fe200000001ff */
[----:B------:R-:W0:Y:S07]  /*00b0*/  LDCU.64 UR8, c[0x0][0x358] ;  /* 0x00006b00ff0877ac */ /* 0x000e2e0008000a00 */
[----:B------:R-:W-:Y:S05]  /*00c0*/  BRA.U !UP0, `(.L_x_12) ;  /* 0x0000000d08a47547 */ /* 0x000fea000b800000 */
[----:B------:R-:W1:Y:S01]  /*00d0*/  LDC.64 R10, c[0x0][0x398] ;  /* 0x0000e600ff0a7b82 */ /* 0x000e620000000a00 */
[----:B------:R-:W2:Y:S07]  /*00e0*/  LDCU.64 UR10, c[0x0][0x388] ;  /* 0x00007100ff0a77ac */ /* 0x000eae0008000a00 */
[----:B------:R-:W3:Y:S01]  /*00f0*/  LDC.64 R8, c[0x0][0x390] ;  /* 0x0000e400ff087b82 */ /* 0x000ee20000000a00 */
[----:B--2---:R-:W-:Y:S02]  /*0100*/  MOV R12, UR10 ;  /* 0x0000000a000c7c02 */ /* 0x004fe40008000f00 */
[----:B------:R-:W-:Y:S01]  /*0110*/  MOV R13, UR11 ;  /* 0x0000000b000d7c02 */ /* 0x000fe20008000f00 */
[----:B-1----:R-:W-:-:S04]  /*0120*/  IMAD.WIDE R14, R18, 0x4, R10 ;  /* 0x00000004120e7825 */ /* 0x002fc800078e020a */
[C---:B------:R-:W-:Y:S02]  /*0130*/  IMAD.WIDE R4, R18.reuse, 0x4, R12 ;  /* 0x0000000412047825 */ /* 0x040fe400078e020c */
[----:B0-----:R0:W5:Y:S02]  /*0140*/  LDG.E.CONSTANT R14, desc[UR8][R14.64] ;  /* 0x000000080e0e7981 */ /* 0x001164000c1e9900 */
[----:B---3--:R-:W-:Y:S02]  /*0150*/  IMAD.WIDE R6, R18, 0x4, R8 ;  /* 0x0000000412067825 */ /* 0x008fe400078e0208 */
[----:B------:R0:W5:Y:S04]  /*0160*/  LDG.E.CONSTANT R0, desc[UR8][R4.64] ;  /* 0x0000000804007981 */ /* 0x000168000c1e9900 */
[----:B------:R0:W5:Y:S01]  /*0170*/  LDG.E.CONSTANT R16, desc[UR8][R6.64] ;  /* 0x0000000806107981 */ /* 0x000162000c1e9900 */
[----:B------:R-:W-:Y:S01]  /*0180*/  UISETP.GE.U32.AND UP0, UPT, UR7, 0x4, UPT ;  /* 0x000000040700788c */ /* 0x000fe2000bf06070 */
[----:B------:R-:W-:-:S02]  /*0190*/  MOV R3, RZ ;  /* 0x000000ff00037202 */ /* 0x000fc40000000f00 */
[----:B------:R-:W-:Y:S01]  /*01a0*/  MOV R17, RZ ;  /* 0x000000ff00117202 */ /* 0x000fe20000000f00 */
[----:B------:R-:W-:-:S05]  /*01b0*/  ULOP3.LUT UR5, UR7, 0x3, URZ, 0xc0, !UPT ;  /* 0x0000000307057892 */ /* 0x000fca000f8ec0ff */
[----:B0-----:R-:W-:Y:S07]  /*01c0*/  BRA.U !UP0, `(.L_x_13) ;  /* 0x0000000908607547 */ /* 0x001fee000b800000 */
[----:B------:R-:W0:Y:S01]  /*01d0*/  LDC.64 R12, c[0x0][0x388] ;  /* 0x0000e200ff0c7b82 */ /* 0x000e220000000a00 */
[----:B------:R-:W-:Y:S01]  /*01e0*/  HFMA2 R17, -RZ, RZ, 0, 0 ;  /* 0x00000000ff117431 */ /* 0x000fe200000001ff */
[----:B------:R-:W-:Y:S01]  /*01f0*/  MOV R15, RZ ;  /* 0x000000ff000f7202 */ /* 0x000fe20000000f00 */
[----:B------:R-:W1:Y:S01]  /*0200*/  LDCU UR17, c[0x0][0x384] ;  /* 0x00007080ff1177ac */ /* 0x000e620008000800 */
[----:B------:R-:W2:Y:S04]  /*0210*/  LDCU UR16, c[0x0][0x3b8] ;  /* 0x00007700ff1077ac */ /* 0x000ea80008000800 */
[----:B------:R-:W3:Y:S01]  /*0220*/  LDC.64 R8, c[0x0][0x390] ;  /* 0x0000e400ff087b82 */ /* 0x000ee20000000a00 */
[----:B------:R-:W4:Y:S01]  /*0230*/  LDCU.64 UR10, c[0x0][0x3b0] ;  /* 0x00007600ff0a77ac */ /* 0x000f220008000a00 */
[----:B------:R-:W0:Y:S06]  /*0240*/  LDCU.128 UR12, c[0x0][0x3a0] ;  /* 0x00007400ff0c77ac */ /* 0x000e2c0008000c00 */
[----:B------:R-:W0:Y:S01]  /*0250*/  LDC.64 R10, c[0x0][0x398] ;  /* 0x0000e600ff0a7b82 */ /* 0x000e220000000a00 */
[----:B------:R-:W-:-:S12]  /*0260*/  ULOP3.LUT UR6, UR7, 0x7ffffffc, URZ, 0xc0, !UPT ;  /* 0x7ffffffc07067892 */ /* 0x000fd8000f8ec0ff */
.L_x_22:
[----:B0123--:R-:W-:-:S04]  /*0270*/  IMAD.WIDE.U32 R4, R15, 0x4, R12 ;  /* 0x000000040f047825 */ /* 0x00ffc800078e000c */
[C---:B---3--:R-:W-:Y:S01]  /*0280*/  IMAD.WIDE.U32 R2, R15.reuse, 0x4, R8 ;  /* 0x000000040f027825 */ /* 0x048fe200078e0008 */
[----:B------:R-:W3:Y:S03]  /*0290*/  LDG.E.CONSTANT R27, desc[UR8][R4.64+0x8] ;  /* 0x00000808041b7981 */ /* 0x000ee6000c1e9900 */
[C---:B------:R-:W-:Y:S01]  /*02a0*/  IMAD.WIDE.U32 R6, R15.reuse, 0x4, R10 ;  /* 0x000000040f067825 */ /* 0x040fe200078e000a */
[----:B------:R-:W2:Y:S04]  /*02b0*/  LDG.E.CONSTANT R20, desc[UR8][R4.64] ;  /* 0x0000000804147981 */ /* 0x000ea8000c1e9900 */
[----:B------:R-:W4:Y:S04]  /*02c0*/  LDG.E.CONSTANT R24, desc[UR8][R2.64] ;  /* 0x0000000802187981 */ /* 0x000f28000c1e9900 */
[----:B------:R-:W4:Y:S04]  /*02d0*/  LDG.E.CONSTANT R29, desc[UR8][R6.64] ;  /* 0x00000008061d7981 */ /* 0x000f28000c1e9900 */
[----:B------:R-:W4:Y:S04]  /*02e0*/  LDG.E.CONSTANT R21, desc[UR8][R4.64+0x4] ;  /* 0x0000040804157981 */ /* 0x000f28000c1e9900 */
[----:B------:R-:W4:Y:S04]  /*02f0*/  LDG.E.CONSTANT R25, desc[UR8][R6.64+0x4] ;  /* 0x0000040806197981 */ /* 0x000f28000c1e9900 */
[----:B------:R-:W4:Y:S04]  /*0300*/  LDG.E.CONSTANT R23, desc[UR8][R2.64+0x4] ;  /* 0x0000040802177981 */ /* 0x000f28000c1e9900 */
[----:B------:R-:W4:Y:S04]  /*0310*/  LDG.E.CONSTANT R22, desc[UR8][R6.64+0xc] ;  /* 0x00000c0806167981 */ /* 0x000f28000c1e9900 */
[----:B------:R-:W4:Y:S04]  /*0320*/  LDG.E.CONSTANT R31, desc[UR8][R4.64+0xc] ;  /* 0x00000c08041f7981 */ /* 0x000f28000c1e9900 */
[----:B------:R-:W4:Y:S04]  /*0330*/  LDG.E.CONSTANT R33, desc[UR8][R2.64+0x8] ;  /* 0x0000080802217981 */ /* 0x000f28000c1e9900 */
[----:B------:R0:W4:Y:S04]  /*0340*/  LDG.E.CONSTANT R35, desc[UR8][R6.64+0x8] ;  /* 0x0000080806237981 */ /* 0x000128000c1e9900 */
[----:B------:R-:W4:Y:S01]  /*0350*/  LDG.E.CONSTANT R37, desc[UR8][R2.64+0xc] ;  /* 0x00000c0802257981 */ /* 0x000f22000c1e9900 */
[----:B------:R-:W-:Y:S01]  /*0360*/  BSSY.RECONVERGENT B0, `(.L_x_14) ;  /* 0x000005c000007945 */ /* 0x000fe20003800200 */
[----:B0-----:R-:W-:Y:S01]  /*0370*/  IADD3 R7, PT, PT, R15, 0x2, RZ ;  /* 0x000000020f077810 */ /* 0x001fe20007ffe0ff */
[C---:B---3-5:R-:W-:Y:S01]  /*0380*/  FADD R27, -R0.reuse, R27 ;  /* 0x0000001b001b7221 */ /* 0x068fe20000000100 */
[----:B--2---:R-:W-:Y:S01]  /*0390*/  FADD R20, -R0, R20 ;  /* 0x0000001400147221 */ /* 0x004fe20000000100 */
[----:B----4-:R-:W-:Y:S01]  /*03a0*/  FADD R24, -R16, R24 ;  /* 0x0000001810187221 */ /* 0x010fe20000000100 */
[----:B------:R-:W-:-:S02]  /*03b0*/  FADD R29, -R14, R29 ;  /* 0x0000001d0e1d7221 */ /* 0x000fc40000000100 */
[----:B------:R-:W-:Y:S01]  /*03c0*/  FSETP.GT.AND P0, PT, R27, UR15, PT ;  /* 0x0000000f1b007c0b */ /* 0x000fe2000bf04000 */
[----:B------:R-:W-:Y:S01]  /*03d0*/  FADD R21, -R0, R21 ;  /* 0x0000001500157221 */ /* 0x000fe20000000100 */
[----:B------:R-:W-:Y:S02]  /*03e0*/  FSETP.GT.AND P1, PT, R20, UR15, PT ;  /* 0x0000000f14007c0b */ /* 0x000fe4000bf24000 */
[----:B------:R-:W-:Y:S01]  /*03f0*/  FSETP.GT.AND P2, PT, R24, UR10, PT ;  /* 0x0000000a18007c0b */ /* 0x000fe2000bf44000 */
[----:B------:R-:W-:Y:S01]  /*0400*/  FADD R25, -R14, R25 ;  /* 0x000000190e197221 */ /* 0x000fe20000000100 */
[----:B------:R-:W-:Y:S02]  /*0410*/  FSETP.GT.AND P3, PT, R29, UR11, PT ;  /* 0x0000000b1d007c0b */ /* 0x000fe4000bf64000 */
[----:B------:R-:W-:Y:S01]  /*0420*/  FSETP.GT.AND P4, PT, R21, UR15, PT ;  /* 0x0000000f15007c0b */ /* 0x000fe2000bf84000 */
[----:B------:R-:W-:Y:S01]  /*0430*/  FADD R23, -R16, R23 ;  /* 0x0000001710177221 */ /* 0x000fe20000000100 */
[----:B------:R-:W-:Y:S01]  /*0440*/  FSETP.GT.AND P6, PT, R25, UR11, PT ;  /* 0x0000000b19007c0b */ /* 0x000fe2000bfc4000 */
[----:B------:R-:W-:-:S03]  /*0450*/  FADD R22, -R14, R22 ;  /* 0x000000160e167221 */ /* 0x000fc60000000100 */
[----:B------:R-:W-:Y:S01]  /*0460*/  FSETP.GT.AND P5, PT, R23, UR10, PT ;  /* 0x0000000a17007c0b */ /* 0x000fe2000bfa4000 */
[----:B------:R-:W-:Y:S01]  /*0470*/  FADD R31, -R0, R31 ;  /* 0x0000001f001f7221 */ /* 0x000fe20000000100 */
[----:B------:R-:W-:Y:S01]  /*0480*/  @P0 FADD R27, R27, -UR12 ;  /* 0x8000000c1b1b0e21 */ /* 0x000fe20008000000 */
[----:B------:R-:W-:Y:S01]  /*0490*/  FADD R33, -R16, R33 ;  /* 0x0000002110217221 */ /* 0x000fe20000000100 */
[----:B------:R-:W-:Y:S01]  /*04a0*/  FADD R35, -R14, R35 ;  /* 0x000000230e237221 */ /* 0x000fe20000000100 */
[----:B------:R-:W-:Y:S01]  /*04b0*/  @P1 FADD R20, R20, -UR12 ;  /* 0x8000000c14141e21 */ /* 0x000fe20008000000 */
[----:B------:R-:W-:Y:S01]  /*04c0*/  @P2 FADD R24, R24, -UR13 ;  /* 0x8000000d18182e21 */ /* 0x000fe20008000000 */
[----:B------:R-:W-:Y:S01]  /*04d0*/  FADD R37, -R16, R37 ;  /* 0x0000002510257221 */ /* 0x000fe20000000100 */
[----:B------:R-:W-:Y:S01]  /*04e0*/  @P3 FADD R29, R29, -UR14 ;  /* 0x8000000e1d1d3e21 */ /* 0x000fe20008000000 */
[----:B------:R-:W-:Y:S01]  /*04f0*/  FSETP.GT.AND P0, PT, R22, UR11, PT ;  /* 0x0000000b16007c0b */ /* 0x000fe2000bf04000 */
[----:B------:R-:W-:Y:S01]  /*0500*/  @P4 FADD R21, R21, -UR12 ;  /* 0x8000000c15154e21 */ /* 0x000fe20008000000 */
[----:B------:R-:W-:-:S02]  /*0510*/  FSETP.GT.AND P1, PT, R33, UR10, PT ;  /* 0x0000000a21007c0b */ /* 0x000fc4000bf24000 */
[----:B------:R-:W-:Y:S02]  /*0520*/  FSETP.GT.AND P2, PT, R35, UR11, PT ;  /* 0x0000000b23007c0b */ /* 0x000fe4000bf44000 */
[----:B------:R-:W-:Y:S02]  /*0530*/  FSETP.GT.AND P3, PT, R31, UR15, PT ;  /* 0x0000000f1f007c0b */ /* 0x000fe4000bf64000 */
[----:B------:R-:W-:Y:S01]  /*0540*/  FSETP.GT.AND P4, PT, R37, UR10, PT ;  /* 0x0000000a25007c0b */ /* 0x000fe2000bf84000 */
[----:B------:R-:W-:Y:S01]  /*0550*/  @P6 FADD R25, R25, -UR14 ;  /* 0x8000000e19196e21 */ /* 0x000fe20008000000 */
[----:B------:R-:W-:Y:S01]  /*0560*/  FSETP.GEU.AND P6, PT, R24, -UR10, PT ;  /* 0x8000000a18007c0b */ /* 0x000fe2000bfce000 */
        /* <DEDUP_REMOVED lines=10> */
[----:B------:R-:W-:-:S02]  /*0610*/  @P4 FADD R37, R37, -UR13 ;  /* 0x8000000d25254e21 */ /* 0x000fc40008000000 */
[----:B------:R-:W-:Y:S01]  /*0620*/  @!P6 FADD R24, R24, UR13 ;  /* 0x0000000d1818ee21 */ /* 0x000fe20008000000 */
[----:B------:R-:W-:Y:S02]  /*0630*/  FSETP.GEU.AND P4, PT, R33, -UR10, PT ;  /* 0x8000000a21007c0b */ /* 0x000fe4000bf8e000 */
[----:B------:R-:W-:Y:S01]  /*0640*/  FSETP.GEU.AND P6, PT, R37, -UR10, PT ;  /* 0x8000000a25007c0b */ /* 0x000fe2000bfce000 */
[----:B------:R-:W-:Y:S01]  /*0650*/  @!P5 FADD R20, R20, UR12 ;  /* 0x0000000c1414de21 */ /* 0x000fe20008000000 */
[----:B------:R-:W-:Y:S01]  /*0660*/  FMUL R3, R24, R24 ;  /* 0x0000001818037220 */ /* 0x000fe20000400000 */
[----:B------:R-:W-:Y:S01]  /*0670*/  FSETP.GEU.AND P5, PT, R31, -UR15, PT ;  /* 0x8000000f1f007c0b */ /* 0x000fe2000bfae000 */
[----:B------:R-:W-:Y:S01]  /*0680*/  @!P0 FADD R29, R29, UR14 ;  /* 0x0000000e1d1d8e21 */ /* 0x000fe20008000000 */
[----:B------:R-:W-:Y:S01]  /*0690*/  @!P1 FADD R21, R21, UR12 ;  /* 0x0000000c15159e21 */ /* 0x000fe20008000000 */
[----:B------:R-:W-:Y:S01]  /*06a0*/  FFMA R20, R20, R20, R3 ;  /* 0x0000001414147223 */ /* 0x000fe20000000003 */
[----:B------:R-:W-:Y:S01]  /*06b0*/  @!P2 FADD R23, R23, UR13 ;  /* 0x0000000d1717ae21 */ /* 0x000fe20008000000 */
[----:B------:R-:W-:Y:S01]  /*06c0*/  @!P3 FADD R27, R27, UR12 ;  /* 0x0000000c1b1bbe21 */ /* 0x000fe20008000000 */
[----:B------:R-:W-:-:S02]  /*06d0*/  FSETP.GEU.AND P1, PT, R25, -UR11, PT ;  /* 0x8000000b19007c0b */ /* 0x000fc4000bf2e000 */
[----:B------:R-:W-:Y:S02]  /*06e0*/  FSETP.GEU.AND P2, PT, R35, -UR11, PT ;  /* 0x8000000b23007c0b */ /* 0x000fe4000bf4e000 */
[----:B------:R-:W-:Y:S01]  /*06f0*/  FSETP.GEU.AND P3, PT, R22, -UR11, PT ;  /* 0x8000000b16007c0b */ /* 0x000fe2000bf6e000 */
[----:B------:R-:W-:Y:S01]  /*0700*/  FFMA R20, R29, R29, R20 ;  /* 0x0000001d1d147223 */ /* 0x000fe20000000014 */
[----:B------:R-:W-:Y:S01]  /*0710*/  @!P4 FADD R33, R33, UR13 ;  /* 0x0000000d2121ce21 */ /* 0x000fe20008000000 */
[----:B------:R-:W-:Y:S01]  /*0720*/  @!P6 FADD R37, R37, UR13 ;  /* 0x0000000d2525ee21 */ /* 0x000fe20008000000 */
[----:B------:R-:W-:Y:S02]  /*0730*/  @!P5 FADD R31, R31, UR12 ;  /* 0x0000000c1f1fde21 */ /* 0x000fe40008000000 */
[----:B------:R-:W-:Y:S01]  /*0740*/  FSETP.GEU.AND P0, PT, R20, UR16, PT ;  /* 0x0000001014007c0b */ /* 0x000fe2000bf0e000 */
[----:B------:R-:W-:Y:S01]  /*0750*/  FMUL R2, R23, R23 ;  /* 0x0000001717027220 */ /* 0x000fe20000400000 */
[----:B------:R-:W-:Y:S01]  /*0760*/  FMUL R4, R33, R33 ;  /* 0x0000002121047220 */ /* 0x000fe20000400000 */
[----:B------:R-:W-:Y:S01]  /*0770*/  FMUL R6, R37, R37 ;  /* 0x0000002525067220 */ /* 0x000fe20000400000 */
[----:B------:R-:W-:Y:S01]  /*0780*/  ISETP.EQ.OR P0, PT, R15, R18, P0 ;  /* 0x000000120f00720c */ /* 0x000fe20000702670 */
[----:B------:R-:W-:Y:S01]  /*0790*/  FFMA R2, R21, R21, R2 ;  /* 0x0000001515027223 */ /* 0x000fe20000000002 */
[----:B------:R-:W-:Y:S01]  /*07a0*/  FFMA R4, R27, R27, R4 ;  /* 0x0000001b1b047223 */ /* 0x000fe20000000004 */
[----:B------:R-:W-:Y:S01]  /*07b0*/  FFMA R31, R31, R31, R6 ;  /* 0x0000001f1f1f7223 */ /* 0x000fe20000000006 */
[----:B------:R-:W-:Y:S01]  /*07c0*/  @!P1 FADD R25, R25, UR14 ;  /* 0x0000000e19199e21 */ /* 0x000fe20008000000 */
[----:B------:R-:W-:Y:S01]  /*07d0*/  @!P2 FADD R35, R35, UR14 ;  /* 0x0000000e2323ae21 */ /* 0x000fe20008000000 */
[----:B------:R-:W-:-:S02]  /*07e0*/  @!P3 FADD R22, R22, UR14 ;  /* 0x0000000e1616be21 */ /* 0x000fc40008000000 */
[----:B------:R-:W-:Y:S01]  /*07f0*/  FFMA R2, R25, R25, R2 ;  /* 0x0000001919027223 */ /* 0x000fe20000000002 */
[----:B------:R-:W-:Y:S01]  /*0800*/  FFMA R4, R35, R35, R4 ;  /* 0x0000002323047223 */ /* 0x000fe20000000004 */
[----:B------:R-:W-:Y:S01]  /*0810*/  FFMA R31, R22, R22, R31 ;  /* 0x00000016161f7223 */ /* 0x000fe2000000001f */
[----:B------:R-:W-:Y:S02]  /*0820*/  IADD3 R23, PT, PT, R15, 0x1, RZ ;  /* 0x000000010f177810 */ /* 0x000fe40007ffe0ff */
[----:B------:R-:W-:Y:S02]  /*0830*/  FSETP.GEU.AND P1, PT, R2, UR16, PT ;  /* 0x0000001002007c0b */ /* 0x000fe4000bf2e000 */
[----:B------:R-:W-:Y:S02]  /*0840*/  FSETP.GEU.AND P2, PT, R4, UR16, PT ;  /* 0x0000001004007c0b */ /* 0x000fe4000bf4e000 */
[----:B------:R-:W-:Y:S02]  /*0850*/  FSETP.GEU.AND P3, PT, R31, UR16, PT ;  /* 0x000000101f007c0b */ /* 0x000fe4000bf6e000 */
[----:B------:R-:W-:-:S02]  /*0860*/  IADD3 R3, PT, PT, R15, 0x3, RZ ;  /* 0x000000030f037810 */ /* 0x000fc40007ffe0ff */
[-C--:B------:R-:W-:Y:S02]  /*0870*/  ISETP.EQ.OR P1, PT, R23, R18.reuse, P1 ;  /* 0x000000121700720c */ /* 0x080fe40000f22670 */
[-C--:B------:R-:W-:Y:S02]  /*0880*/  ISETP.EQ.OR P2, PT, R7, R18.reuse, P2 ;  /* 0x000000120700720c */ /* 0x080fe40001742670 */
[----:B------:R-:W-:Y:S01]  /*0890*/  ISETP.EQ.OR P3, PT, R3, R18, P3 ;  /* 0x000000120300720c */ /* 0x000fe20001f62670 */
[----:B------:R-:W-:-:S12]  /*08a0*/  @P0 BRA `(.L_x_15) ;  /* 0x00000000001c0947 */ /* 0x000fd80003800000 */
[----:B-1----:R-:W-:-:S13]  /*08b0*/  ISETP.GE.AND P0, PT, R17, UR17, PT ;  /* 0x0000001111007c0c */ /* 0x002fda000bf06270 */
[----:B------:R-:W0:Y:S08]  /*08c0*/  @!P0 LDC R21, c[0x0][0x380] ;  /* 0x0000e000ff158b82 */ /* 0x000e300000000800 */
[----:B------:R-:W1:Y:S01]  /*08d0*/  @!P0 LDC.64 R4, c[0x0][0x3c8] ;  /* 0x0000f200ff048b82 */ /* 0x000e620000000a00 */
[C---:B0-----:R-:W-:Y:S01]  /*08e0*/  @!P0 IMAD R21, R17.reuse, R21, R18 ;  /* 0x0000001511158224 */ /* 0x041fe200078e0212 */
[----:B------:R-:W-:-:S03]  /*08f0*/  IADD3 R17, PT, PT, R17, 0x1, RZ ;  /* 0x0000000111117810 */ /* 0x000fc60007ffe0ff */
[----:B-1----:R-:W-:-:S05]  /*0900*/  @!P0 IMAD.WIDE R4, R21, 0x4, R4 ;  /* 0x0000000415048825 */ /* 0x002fca00078e0204 */
[----:B------:R0:W-:Y:S02]  /*0910*/  @!P0 STG.E desc[UR8][R4.64], R15 ;  /* 0x0000000f04008986 */ /* 0x0001e4000c101908 */
.L_x_15:
[----:B-1----:R-:W-:Y:S05]  /*0920*/  BSYNC.RECONVERGENT B0 ;  /* 0x0000000000007941 */ /* 0x002fea0003800200 */
.L_x_14:
[----:B------:R-:W-:Y:S04]  /*0930*/  BSSY.RECONVERGENT B0, `(.L_x_16) ;  /* 0x0000009000007945 */ /* 0x000fe80003800200 */
[----:B------:R-:W-:Y:S05]  /*0940*/  @P1 BRA `(.L_x_17) ;  /* 0x00000000001c1947 */ /* 0x000fea0003800000 */
[----:B------:R-:W-:-:S13]  /*0950*/  ISETP.GE.AND P0, PT, R17, UR17, PT ;  /* 0x0000001111007c0c */ /* 0x000fda000bf06270 */
[----:B------:R-:W1:Y:S08]  /*0960*/  @!P0 LDC R2, c[0x0][0x380] ;  /* 0x0000e000ff028b82 */ /* 0x000e700000000800 */
[----:B0-----:R-:W0:Y:S01]  /*0970*/  @!P0 LDC.64 R4, c[0x0][0x3c8] ;  /* 0x0000f200ff048b82 */ /* 0x001e220000000a00 */
[C---:B-1----:R-:W-:Y:S01]  /*0980*/  @!P0 IMAD R21, R17.reuse, R2, R18 ;  /* 0x0000000211158224 */ /* 0x042fe200078e0212 */
[----:B------:R-:W-:-:S03]  /*0990*/  IADD3 R17, PT, PT, R17, 0x1, RZ ;  /* 0x0000000111117810 */ /* 0x000fc60007ffe0ff */
[----:B0-----:R-:W-:-:S05]  /*09a0*/  @!P0 IMAD.WIDE R4, R21, 0x4, R4 ;  /* 0x0000000415048825 */ /* 0x001fca00078e0204 */
[----:B------:R1:W-:Y:S02]  /*09b0*/  @!P0 STG.E desc[UR8][R4.64], R23 ;  /* 0x0000001704008986 */ /* 0x0003e4000c101908 */
.L_x_17:
[----:B------:R-:W-:Y:S05]  /*09c0*/  BSYNC.RECONVERGENT B0 ;  /* 0x0000000000007941 */ /* 0x000fea0003800200 */
.L_x_16:
[----:B------:R-:W-:Y:S04]  /*09d0*/  BSSY.RECONVERGENT B0, `(.L_x_18) ;  /* 0x0000009000007945 */ /* 0x000fe80003800200 */
[----:B------:R-:W-:Y:S05]  /*09e0*/  @P2 BRA `(.L_x_19) ;  /* 0x00000000001c2947 */ /* 0x000fea0003800000 */
[----:B------:R-:W-:-:S13]  /*09f0*/  ISETP.GE.AND P0, PT, R17, UR17, PT ;  /* 0x0000001111007c0c */ /* 0x000fda000bf06270 */
[----:B------:R-:W2:Y:S08]  /*0a00*/  @!P0 LDC R2, c[0x0][0x380] ;  /* 0x0000e000ff028b82 */ /* 0x000eb00000000800 */
[----:B01----:R-:W0:Y:S01]  /*0a10*/  @!P0 LDC.64 R4, c[0x0][0x3c8] ;  /* 0x0000f200ff048b82 */ /* 0x003e220000000a00 */
[C---:B--2---:R-:W-:Y:S01]  /*0a20*/  @!P0 IMAD R21, R17.reuse, R2, R18 ;  /* 0x0000000211158224 */ /* 0x044fe200078e0212 */
[----:B------:R-:W-:-:S03]  /*0a30*/  IADD3 R17, PT, PT, R17, 0x1, RZ ;  /* 0x0000000111117810 */ /* 0x000fc60007ffe0ff */
[----:B0-----:R-:W-:-:S05]  /*0a40*/  @!P0 IMAD.WIDE R4, R21, 0x4, R4 ;  /* 0x0000000415048825 */ /* 0x001fca00078e0204 */
[----:B------:R2:W-:Y:S02]  /*0a50*/  @!P0 STG.E desc[UR8][R4.64], R7 ;  /* 0x0000000704008986 */ /* 0x0005e4000c101908 */
.L_x_19:
[----:B------:R-:W-:Y:S05]  /*0a60*/  BSYNC.RECONVERGENT B0 ;  /* 0x0000000000007941 */ /* 0x000fea0003800200 */
.L_x_18:
[----:B------:R-:W-:Y:S04]  /*0a70*/  BSSY.RECONVERGENT B0, `(.L_x_20) ;  /* 0x0000009000007945 */ /* 0x000fe80003800200 */
[----:B------:R-:W-:Y:S05]  /*0a80*/  @P3 BRA `(.L_x_21) ;  /* 0x00000000001c3947 */ /* 0x000fea0003800000 */
[----:B------:R-:W-:-:S13]  /*0a90*/  ISETP.GE.AND P0, PT, R17, UR17, PT ;  /* 0x0000001111007c0c */ /* 0x000fda000bf06270 */
[----:B------:R-:W3:Y:S08]  /*0aa0*/  @!P0 LDC R2, c[0x0][0x380] ;  /* 0x0000e000ff028b82 */ /* 0x000ef00000000800 */
[----:B012---:R-:W0:Y:S01]  /*0ab0*/  @!P0 LDC.64 R4, c[0x0][0x3c8] ;  /* 0x0000f200ff048b82 */ /* 0x007e220000000a00 */
[C---:B---3--:R-:W-:Y:S01]  /*0ac0*/  @!P0 IMAD R7, R17.reuse, R2, R18 ;  /* 0x0000000211078224 */ /* 0x048fe200078e0212 */
[----:B------:R-:W-:-:S03]  /*0ad0*/  IADD3 R17, PT, PT, R17, 0x1, RZ ;  /* 0x0000000111117810 */ /* 0x000fc60007ffe0ff */
[----:B0-----:R-:W-:-:S05]  /*0ae0*/  @!P0 IMAD.WIDE R4, R7, 0x4, R4 ;  /* 0x0000000407048825 */ /* 0x001fca00078e0204 */
[----:B------:R3:W-:Y:S02]  /*0af0*/  @!P0 STG.E desc[UR8][R4.64], R3 ;  /* 0x0000000304008986 */ /* 0x0007e4000c101908 */
.L_x_21:
[----:B------:R-:W-:Y:S05]  /*0b00*/  BSYNC.RECONVERGENT B0 ;  /* 0x0000000000007941 */ /* 0x000fea0003800200 */
.L_x_20:
[----:B0-----:R-:W-:-:S05]  /*0b10*/  VIADD R15, R15, 0x4 ;  /* 0x000000040f0f7836 */ /* 0x001fca0000000000 */
[----:B------:R-:W-:-:S13]  /*0b20*/  ISETP.NE.AND P0, PT, R15, UR6, PT ;  /* 0x000000060f007c0c */ /* 0x000fda000bf05270 */
[----:B------:R-:W-:Y:S05]  /*0b30*/  @P0 BRA `(.L_x_22) ;  /* 0xfffffff400cc0947 */ /* 0x000fea000383ffff */
[----:B---3--:R-:W-:-:S07]  /*0b40*/  MOV R3, UR6 ;  /* 0x0000000600037c02 */ /* 0x008fce0008000f00 */
.L_x_13:
[----:B------:R-:W-:-:S09]  /*0b50*/  UISETP.NE.AND UP0, UPT, UR5, URZ, UPT ;  /* 0x000000ff0500728c */ /* 0x000fd2000bf05270 */
[----:B------:R-:W-:Y:S05]  /*0b60*/  BRA.U !UP0, `(.L_x_12) ;  /* 0x0000000108fc7547 */ /* 0x000fea000b800000 */
[C---:B-12---:R-:W-:Y:S01]  /*0b70*/  IMAD.WIDE.U32 R4, R3.reuse, 0x4, R10 ;  /* 0x0000000403047825 */ /* 0x046fe200078e000a */
[C---:B------:R-:W-:Y:S01]  /*0b80*/  IADD3 R19, PT, PT, R3.reuse, -UR4, -R19 ;  /* 0x8000000403137c10 */ /* 0x040fe2000fffe813 */
[----:B------:R-:W0:Y:S02]  /*0b90*/  LDCU UR17, c[0x0][0x384] ;  /* 0x00007080ff1177ac */ /* 0x000e240008000800 */
[C---:B------:R-:W-:Y:S01]  /*0ba0*/  IMAD.WIDE.U32 R8, R3.reuse, 0x4, R8 ;  /* 0x0000000403087825 */ /* 0x040fe200078e0008 */
[----:B------:R-:W-:Y:S01]  /*0bb0*/  MOV R2, R4 ;  /* 0x0000000400027202 */ /* 0x000fe20000000f00 */
[----:B------:R-:W1:Y:S02]  /*0bc0*/  LDCU UR16, c[0x0][0x3b8] ;  /* 0x00007700ff1077ac */ /* 0x000e640008000800 */
[----:B------:R-:W-:Y:S01]  /*0bd0*/  IMAD.WIDE.U32 R12, R3, 0x4, R12 ;  /* 0x00000004030c7825 */ /* 0x000fe200078e000c */
[----:B------:R-:W-:Y:S01]  /*0be0*/  MOV R4, R8 ;  /* 0x0000000800047202 */ /* 0x000fe20000000f00 */
[----:B------:R-:W2:Y:S01]  /*0bf0*/  LDCU.64 UR10, c[0x0][0x3b0] ;  /* 0x00007600ff0a77ac */ /* 0x000ea20008000a00 */
[----:B------:R-:W-:-:S02]  /*0c00*/  MOV R21, R9 ;  /* 0x0000000900157202 */ /* 0x000fc40000000f00 */
[----:B------:R-:W-:Y:S01]  /*0c10*/  MOV R15, R13 ;  /* 0x0000000d000f7202 */ /* 0x000fe20000000f00 */
[----:B------:R-:W3:Y:S01]  /*0c20*/  LDCU.128 UR12, c[0x0][0x3a0] ;  /* 0x00007400ff0c77ac */ /* 0x000ee20008000c00 */
[----:B------:R-:W-:-:S12]  /*0c30*/  UIADD3 UR6, UPT, UPT, -UR5, URZ, URZ ;  /* 0x000000ff05067290 */ /* 0x000fd8000fffe1ff */
.L_x_25:
[----:B------:R-:W-:Y:S02]  /*0c40*/  MOV R6, R4 ;  /* 0x0000000400067202 */ /* 0x000fe40000000f00 */
[----:B------:R-:W-:-:S05]  /*0c50*/  MOV R7, R21 ;  /* 0x0000001500077202 */ /* 0x000fca0000000f00 */
[----:B------:R4:W2:Y:S02]  /*0c60*/  LDG.E.CONSTANT R11, desc[UR8][R6.64] ;  /* 0x00000008060b7981 */ /* 0x0008a4000c1e9900 */
[----:B----4-:R-:W-:Y:S01]  /*0c70*/  MOV R6, R12 ;  /* 0x0000000c00067202 */ /* 0x010fe20000000f00 */
[----:B------:R-:W-:-:S05]  /*0c80*/  IMAD.MOV.U32 R7, RZ, RZ, R15 ;  /* 0x000000ffff077224 */ /* 0x000fca00078e000f */
[----:B------:R4:W3:Y:S02]  /*0c90*/  LDG.E.CONSTANT R9, desc[UR8][R6.64] ;  /* 0x0000000806097981 */ /* 0x0008e4000c1e9900 */
[----:B----4-:R-:W-:Y:S02]  /*0ca0*/  MOV R6, R2 ;  /* 0x0000000200067202 */ /* 0x010fe40000000f00 */
[----:B------:R-:W-:-:S05]  /*0cb0*/  MOV R7, R5 ;  /* 0x0000000500077202 */ /* 0x000fca0000000f00 */
[----:B------:R-:W4:Y:S01]  /*0cc0*/  LDG.E.CONSTANT R13, desc[UR8][R6.64] ;  /* 0x00000008060d7981 */ /* 0x000f22000c1e9900 */
[----:B------:R-:W-:Y:S01]  /*0cd0*/  UIADD3 UR6, UPT, UPT, UR6, 0x1, URZ ;  /* 0x0000000106067890 */ /* 0x000fe2000fffe0ff */
[----:B------:R-:W-:Y:S01]  /*0ce0*/  BSSY.RECONVERGENT B0, `(.L_x_23) ;  /* 0x0000021000007945 */ /* 0x000fe20003800200 */
[----:B------:R-:W-:Y:S01]  /*0cf0*/  IADD3 R12, P3, PT, R12, 0x4, RZ ;  /* 0x000000040c0c7810 */ /* 0x000fe20007f7e0ff */
[----:B--2--5:R-:W-:-:S05]  /*0d00*/  FADD R11, -R16, R11 ;  /* 0x0000000b100b7221 */ /* 0x024fca0000000100 */
[----:B------:R-:W-:Y:S01]  /*0d10*/  FSETP.GT.AND P1, PT, R11, UR10, PT ;  /* 0x0000000a0b007c0b */ /* 0x000fe2000bf24000 */
[----:B---3--:R-:W-:-:S12]  /*0d20*/  FADD R9, -R0, R9 ;  /* 0x0000000900097221 */ /* 0x008fd80000000100 */
[----:B------:R-:W-:Y:S01]  /*0d30*/  @P1 FADD R11, R11, -UR13 ;  /* 0x8000000d0b0b1e21 */ /* 0x000fe20008000000 */
[----:B------:R-:W-:-:S04]  /*0d40*/  FSETP.GT.AND P0, PT, R9, UR15, PT ;  /* 0x0000000f09007c0b */ /* 0x000fc8000bf04000 */
[----:B------:R-:W-:Y:S01]  /*0d50*/  FSETP.GEU.AND P1, PT, R11, -UR10, PT ;  /* 0x8000000a0b007c0b */ /* 0x000fe2000bf2e000 */
[----:B----4-:R-:W-:-:S08]  /*0d60*/  FADD R13, -R14, R13 ;  /* 0x0000000d0e0d7221 */ /* 0x010fd00000000100 */
[----:B------:R-:W-:-:S04]  /*0d70*/  @P0 FADD R9, R9, -UR12 ;  /* 0x8000000c09090e21 */ /* 0x000fc80008000000 */
[----:B------:R-:W-:Y:S01]  /*0d80*/  @!P1 FADD R11, R11, UR13 ;  /* 0x0000000d0b0b9e21 */ /* 0x000fe20008000000 */
[----:B------:R-:W-:Y:S02]  /*0d90*/  IADD3 R2, P1, PT, R2, 0x4, RZ ;  /* 0x0000000402027810 */ /* 0x000fe40007f3e0ff */
[----:B------:R-:W-:Y:S01]  /*0da0*/  FSETP.GT.AND P2, PT, R13, UR11, PT ;  /* 0x0000000b0d007c0b */ /* 0x000fe2000bf44000 */
[----:B------:R-:W-:Y:S01]  /*0db0*/  FMUL R6, R11, R11 ;  /* 0x0000000b0b067220 */ /* 0x000fe20000400000 */
[----:B------:R-:W-:Y:S02]  /*0dc0*/  FSETP.GEU.AND P0, PT, R9, -UR15, PT ;  /* 0x8000000f09007c0b */ /* 0x000fe4000bf0e000 */
[----:B------:R-:W-:-:S09]  /*0dd0*/  IADD3.X R5, PT, PT, RZ, R5, RZ, P1, !PT ;  /* 0x00000005ff057210 */ /* 0x000fd20000ffe4ff */
[----:B------:R-:W-:Y:S02]  /*0de0*/  @P2 FADD R13, R13, -UR14 ;  /* 0x8000000e0d0d2e21 */ /* 0x000fe40008000000 */
[----:B------:R-:W-:-:S03]  /*0df0*/  @!P0 FADD R9, R9, UR12 ;  /* 0x0000000c09098e21 */ /* 0x000fc60008000000 */
[----:B------:R-:W-:Y:S01]  /*0e00*/  FSETP.GEU.AND P2, PT, R13, -UR11, PT ;  /* 0x8000000b0d007c0b */ /* 0x000fe2000bf4e000 */
[----:B------:R-:W-:-:S12]  /*0e10*/  FFMA R6, R9, R9, R6 ;  /* 0x0000000909067223 */ /* 0x000fd80000000006 */
[----:B------:R-:W-:Y:S01]  /*0e20*/  @!P2 FADD R13, R13, UR14 ;  /* 0x0000000e0d0dae21 */ /* 0x000fe20008000000 */
[----:B------:R-:W-:-:S03]  /*0e30*/  IADD3 R4, P2, PT, R4, 0x4, RZ ;  /* 0x0000000404047810 */ /* 0x000fc60007f5e0ff */
[----:B------:R-:W-:-:S05]  /*0e40*/  FFMA R6, R13, R13, R6 ;  /* 0x0000000d0d067223 */ /* 0x000fca0000000006 */
[----:B-1----:R-:W-:-:S04]  /*0e50*/  FSETP.GEU.AND P0, PT, R6, UR16, PT ;  /* 0x0000001006007c0b */ /* 0x002fc8000bf0e000 */
[----:B------:R-:W-:-:S13]  /*0e60*/  ISETP.EQ.OR P0, PT, R19, RZ, P0 ;  /* 0x000000ff1300720c */ /* 0x000fda0000702670 */
[----:B------:R-:W-:Y:S05]  /*0e70*/  @P0 BRA `(.L_x_24) ;  /* 0x00000000001c0947 */ /* 0x000fea0003800000 */
[----:B0-----:R-:W-:-:S13]  /*0e80*/  ISETP.GE.AND P0, PT, R17, UR17, PT ;  /* 0x0000001111007c0c */ /* 0x001fda000bf06270 */
[----:B------:R-:W0:Y:S08]  /*0e90*/  @!P0 LDC R8, c[0x0][0x380] ;  /* 0x0000e000ff088b82 */ /* 0x000e300000000800 */
[----:B------:R-:W1:Y:S01]  /*0ea0*/  @!P0 LDC.64 R6, c[0x0][0x3c8] ;  /* 0x0000f200ff068b82 */ /* 0x000e620000000a00 */
[C---:B0-----:R-:W-:Y:S01]  /*0eb0*/  @!P0 IMAD R9, R17.reuse, R8, R18 ;  /* 0x0000000811098224 */ /* 0x041fe200078e0212 */
[----:B------:R-:W-:-:S03]  /*0ec0*/  IADD3 R17, PT, PT, R17, 0x1, RZ ;  /* 0x0000000111117810 */ /* 0x000fc60007ffe0ff */
[----:B-1----:R-:W-:-:S05]  /*0ed0*/  @!P0 IMAD.WIDE R6, R9, 0x4, R6 ;  /* 0x0000000409068825 */ /* 0x002fca00078e0206 */
[----:B------:R1:W-:Y:S02]  /*0ee0*/  @!P0 STG.E desc[UR8][R6.64], R3 ;  /* 0x0000000306008986 */ /* 0x0003e4000c101908 */
.L_x_24:
[----:B0-----:R-:W-:Y:S05]  /*0ef0*/  BSYNC.RECONVERGENT B0 ;  /* 0x0000000000007941 */ /* 0x001fea0003800200 */
.L_x_23:
[----:B------:R-:W-:Y:S01]  /*0f00*/  UISETP.NE.AND UP0, UPT, UR6, URZ, UPT ;  /* 0x000000ff0600728c */ /* 0x000fe2000bf05270 */
[----:B------:R-:W-:Y:S02]  /*0f10*/  IADD3.X R21, PT, PT, RZ, R21, RZ, P2, !PT ;  /* 0x00000015ff157210 */ /* 0x000fe400017fe4ff */
[----:B------:R-:W-:Y:S02]  /*0f20*/  IADD3.X R15, PT, PT, RZ, R15, RZ, P3, !PT ;  /* 0x0000000fff0f7210 */ /* 0x000fe40001ffe4ff */
[----:B------:R-:W-:Y:S02]  /*0f30*/  IADD3 R19, PT, PT, R19, 0x1, RZ ;  /* 0x0000000113137810 */ /* 0x000fe40007ffe0ff */
[----:B-1----:R-:W-:Y:S02]  /*0f40*/  IADD3 R3, PT, PT, R3, 0x1, RZ ;  /* 0x0000000103037810 */ /* 0x002fe40007ffe0ff */
[----:B------:R-:W-:Y:S05]  /*0f50*/  BRA.U UP0, `(.L_x_25) ;  /* 0xfffffffd00387547 */ /* 0x000fea000b83ffff */
.L_x_12:
[----:B------:R-:W3:Y:S01]  /*0f60*/  LDC.64 R2, c[0x0][0x3c0] ;  /* 0x0000f000ff027b82 */ /* 0x000ee20000000a00 */
[----:B------:R-:W4:Y:S02]  /*0f70*/  LDCU UR18, c[0x0][0x384] ;  /* 0x00007080ff1277ac */ /* 0x000f240008000800 */
[----:B----4-:R-:W-:Y:S01]  /*0f80*/  VIMNMX R17, PT, PT, R17, UR18, PT ;  /* 0x0000001211117c48 */ /* 0x010fe2000bfe0100 */
[----:B---3--:R-:W-:-:S05]  /*0f90*/  IMAD.WIDE R18, R18, 0x4, R2 ;  /* 0x0000000412127825 */ /* 0x008fca00078e0202 */
[----:B0-----:R-:W-:Y:S01]  /*0fa0*/  STG.E desc[UR8][R18.64], R17 ;  /* 0x0000001112007986 */ /* 0x001fe2000c101908 */
[----:B------:R-:W-:Y:S05]  /*0fb0*/  EXIT ;  /* 0x000000000000794d */ /* 0x000fea0003800000 */
.L_x_26:
        /* <DEDUP_REMOVED lines=12> */
.L_x_28:


//--------------------- .nv.shared.reserved.0     --------------------------
	.section	.nv.shared.reserved.0,"aw",@nobits
	.weak		__nv_reservedSMEM_offset_0_alias
	.size		__nv_reservedSMEM_offset_0_alias, 0, 64
	.other		__nv_reservedSMEM_offset_0_alias,@"STO_CUDA_RESERVED_SHARED STV_DEFAULT"
__nv_reservedSMEM_offset_0_alias:
	.zero		0
	.zero		64


//--------------------- .nv.constant0._Z7ker_padiiPKiS0_Pi --------------------------
	.section	.nv.constant0._Z7ker_padiiPKiS0_Pi,"a",@progbits
	.sectionflags	@""
	.align	4
.nv.constant0._Z7ker_padiiPKiS0_Pi:
	.zero		928


//--------------------- .nv.constant0._Z14ker_count_trimiiPKfS0_S0_3BoxfPiS2_ --------------------------
	.section	.nv.constant0._Z14ker_count_trimiiPKfS0_S0_3BoxfPiS2_,"a",@progbits
	.sectionflags	@""
	.align	4
.nv.constant0._Z14ker_count_trimiiPKfS0_S0_3BoxfPiS2_:
	.zero		976


//--------------------- SYMBOLS --------------------------

	.type		.nv.reservedSmem.offset0,@object
	.size		.nv.reservedSmem.offset0,0x4
